//
// Generated by NVIDIA NVVM Compiler
//
// Compiler Build ID: CL-36424714
// Cuda compilation tools, release 13.0, V13.0.88
// Based on NVVM 20.0.0
//

.version 9.0
.target sm_100
.address_size 64

	// .globl	_Z10sma_kernelPKdPdii
.global .align 1 .b8 _ZN34_INTERNAL_8bb39008_4_k_cu_a3e05b404cuda3std3__45__cpo5beginE[1];
.global .align 1 .b8 _ZN34_INTERNAL_8bb39008_4_k_cu_a3e05b404cuda3std3__45__cpo3endE[1];
.global .align 1 .b8 _ZN34_INTERNAL_8bb39008_4_k_cu_a3e05b404cuda3std3__45__cpo6cbeginE[1];
.global .align 1 .b8 _ZN34_INTERNAL_8bb39008_4_k_cu_a3e05b404cuda3std3__45__cpo4cendE[1];
.global .align 1 .b8 _ZN34_INTERNAL_8bb39008_4_k_cu_a3e05b404cuda3std3__45__cpo6rbeginE[1];
.global .align 1 .b8 _ZN34_INTERNAL_8bb39008_4_k_cu_a3e05b404cuda3std3__45__cpo4rendE[1];
.global .align 1 .b8 _ZN34_INTERNAL_8bb39008_4_k_cu_a3e05b404cuda3std3__45__cpo7crbeginE[1];
.global .align 1 .b8 _ZN34_INTERNAL_8bb39008_4_k_cu_a3e05b404cuda3std3__45__cpo5crendE[1];
.global .align 1 .b8 _ZN34_INTERNAL_8bb39008_4_k_cu_a3e05b404cuda3std3__436_GLOBAL__N__8bb39008_4_k_cu_a3e05b406ignoreE[1];
.global .align 1 .b8 _ZN34_INTERNAL_8bb39008_4_k_cu_a3e05b404cuda3std3__419piecewise_constructE[1];
.global .align 1 .b8 _ZN34_INTERNAL_8bb39008_4_k_cu_a3e05b404cuda3std3__48in_placeE[1];
.global .align 1 .b8 _ZN34_INTERNAL_8bb39008_4_k_cu_a3e05b404cuda3std3__420unreachable_sentinelE[1];
.global .align 1 .b8 _ZN34_INTERNAL_8bb39008_4_k_cu_a3e05b404cuda3std3__47nulloptE[1];
.global .align 1 .b8 _ZN34_INTERNAL_8bb39008_4_k_cu_a3e05b404cuda3std3__48unexpectE[1];
.global .align 1 .b8 _ZN34_INTERNAL_8bb39008_4_k_cu_a3e05b404cuda3std6ranges3__45__cpo4swapE[1];
.global .align 1 .b8 _ZN34_INTERNAL_8bb39008_4_k_cu_a3e05b404cuda3std6ranges3__45__cpo9iter_moveE[1];
.global .align 1 .b8 _ZN34_INTERNAL_8bb39008_4_k_cu_a3e05b404cuda3std6ranges3__45__cpo5beginE[1];
.global .align 1 .b8 _ZN34_INTERNAL_8bb39008_4_k_cu_a3e05b404cuda3std6ranges3__45__cpo3endE[1];
.global .align 1 .b8 _ZN34_INTERNAL_8bb39008_4_k_cu_a3e05b404cuda3std6ranges3__45__cpo6cbeginE[1];
.global .align 1 .b8 _ZN34_INTERNAL_8bb39008_4_k_cu_a3e05b404cuda3std6ranges3__45__cpo4cendE[1];
.global .align 1 .b8 _ZN34_INTERNAL_8bb39008_4_k_cu_a3e05b404cuda3std6ranges3__45__cpo7advanceE[1];
.global .align 1 .b8 _ZN34_INTERNAL_8bb39008_4_k_cu_a3e05b404cuda3std6ranges3__45__cpo9iter_swapE[1];
.global .align 1 .b8 _ZN34_INTERNAL_8bb39008_4_k_cu_a3e05b404cuda3std6ranges3__45__cpo4nextE[1];
.global .align 1 .b8 _ZN34_INTERNAL_8bb39008_4_k_cu_a3e05b404cuda3std6ranges3__45__cpo4prevE[1];
.global .align 1 .b8 _ZN34_INTERNAL_8bb39008_4_k_cu_a3e05b404cuda3std6ranges3__45__cpo4dataE[1];
.global .align 1 .b8 _ZN34_INTERNAL_8bb39008_4_k_cu_a3e05b404cuda3std6ranges3__45__cpo5cdataE[1];
.global .align 1 .b8 _ZN34_INTERNAL_8bb39008_4_k_cu_a3e05b404cuda3std6ranges3__45__cpo4sizeE[1];
.global .align 1 .b8 _ZN34_INTERNAL_8bb39008_4_k_cu_a3e05b404cuda3std6ranges3__45__cpo5ssizeE[1];
.global .align 1 .b8 _ZN34_INTERNAL_8bb39008_4_k_cu_a3e05b404cuda3std6ranges3__45__cpo8distanceE[1];
.global .align 1 .b8 _ZN34_INTERNAL_8bb39008_4_k_cu_a3e05b406thrust24THRUST_300001_SM_1000_NS8cuda_cub3parE[1];
.global .align 1 .b8 _ZN34_INTERNAL_8bb39008_4_k_cu_a3e05b406thrust24THRUST_300001_SM_1000_NS8cuda_cub10par_nosyncE[1];
.global .align 1 .b8 _ZN34_INTERNAL_8bb39008_4_k_cu_a3e05b406thrust24THRUST_300001_SM_1000_NS6system6detail10sequential3seqE[1];
.global .align 1 .b8 _ZN34_INTERNAL_8bb39008_4_k_cu_a3e05b406thrust24THRUST_300001_SM_1000_NS12placeholders2_1E[1];
.global .align 1 .b8 _ZN34_INTERNAL_8bb39008_4_k_cu_a3e05b406thrust24THRUST_300001_SM_1000_NS12placeholders2_2E[1];
.global .align 1 .b8 _ZN34_INTERNAL_8bb39008_4_k_cu_a3e05b406thrust24THRUST_300001_SM_1000_NS12placeholders2_3E[1];
.global .align 1 .b8 _ZN34_INTERNAL_8bb39008_4_k_cu_a3e05b406thrust24THRUST_300001_SM_1000_NS12placeholders2_4E[1];
.global .align 1 .b8 _ZN34_INTERNAL_8bb39008_4_k_cu_a3e05b406thrust24THRUST_300001_SM_1000_NS12placeholders2_5E[1];
.global .align 1 .b8 _ZN34_INTERNAL_8bb39008_4_k_cu_a3e05b406thrust24THRUST_300001_SM_1000_NS12placeholders2_6E[1];
.global .align 1 .b8 _ZN34_INTERNAL_8bb39008_4_k_cu_a3e05b406thrust24THRUST_300001_SM_1000_NS12placeholders2_7E[1];
.global .align 1 .b8 _ZN34_INTERNAL_8bb39008_4_k_cu_a3e05b406thrust24THRUST_300001_SM_1000_NS12placeholders2_8E[1];
.global .align 1 .b8 _ZN34_INTERNAL_8bb39008_4_k_cu_a3e05b406thrust24THRUST_300001_SM_1000_NS12placeholders2_9E[1];
.global .align 1 .b8 _ZN34_INTERNAL_8bb39008_4_k_cu_a3e05b406thrust24THRUST_300001_SM_1000_NS12placeholders3_10E[1];
.global .align 1 .b8 _ZN34_INTERNAL_8bb39008_4_k_cu_a3e05b406thrust24THRUST_300001_SM_1000_NS3seqE[1];
.extern .shared .align 16 .b8 s_prices[];

.visible .entry _Z10sma_kernelPKdPdii(
	.param .u64 .ptr .align 1 _Z10sma_kernelPKdPdii_param_0,
	.param .u64 .ptr .align 1 _Z10sma_kernelPKdPdii_param_1,
	.param .u32 _Z10sma_kernelPKdPdii_param_2,
	.param .u32 _Z10sma_kernelPKdPdii_param_3
)
{
	.reg .pred 	%p<66>;
	.reg .b32 	%r<103>;
	.reg .b64 	%rd<40>;
	.reg .b64 	%fd<145>;

	ld.param.u64 	%rd3, [_Z10sma_kernelPKdPdii_param_0];
	ld.param.u64 	%rd4, [_Z10sma_kernelPKdPdii_param_1];
	ld.param.u32 	%r55, [_Z10sma_kernelPKdPdii_param_2];
	ld.param.u32 	%r56, [_Z10sma_kernelPKdPdii_param_3];
	cvta.to.global.u64 	%rd1, %rd3;
	cvta.to.global.u64 	%rd2, %rd4;
	mov.u32 	%r57, %ctaid.x;
	mov.u32 	%r58, %ntid.x;
	mov.u32 	%r1, %tid.x;
	mad.lo.s32 	%r2, %r57, %r58, %r1;
	setp.ge.s32 	%p1, %r2, %r55;
	@%p1 bra 	$L__BB0_58;
	setp.lt.s32 	%p2, %r56, 1;
	@%p2 bra 	$L__BB0_43;
	sub.s32 	%r60, %r2, %r56;
	add.s32 	%r3, %r60, 1;
	mul.lo.s32 	%r4, %r56, %r1;
	and.b32  	%r5, %r56, 7;
	setp.lt.u32 	%p3, %r56, 8;
	mov.b32 	%r94, 0;
	@%p3 bra 	$L__BB0_21;
	and.b32  	%r94, %r56, 2147483640;
	mov.b32 	%r92, 0;
$L__BB0_4:
	.pragma "nounroll";
	add.s32 	%r8, %r3, %r92;
	setp.lt.s32 	%p4, %r8, 0;
	setp.ge.s32 	%p5, %r8, %r55;
	mov.f64 	%fd121, 0d0000000000000000;
	or.pred  	%p6, %p4, %p5;
	@%p6 bra 	$L__BB0_6;
	mul.wide.u32 	%rd5, %r8, 8;
	add.s64 	%rd6, %rd1, %rd5;
	ld.global.f64 	%fd121, [%rd6];
$L__BB0_6:
	add.s32 	%r62, %r92, %r4;
	shl.b32 	%r63, %r62, 3;
	mov.u32 	%r64, s_prices;
	add.s32 	%r9, %r64, %r63;
	st.shared.f64 	[%r9], %fd121;
	add.s32 	%r10, %r8, 1;
	setp.lt.s32 	%p7, %r10, 0;
	setp.ge.s32 	%p8, %r10, %r55;
	mov.f64 	%fd122, 0d0000000000000000;
	or.pred  	%p9, %p7, %p8;
	@%p9 bra 	$L__BB0_8;
	mul.wide.u32 	%rd7, %r10, 8;
	add.s64 	%rd8, %rd1, %rd7;
	ld.global.f64 	%fd122, [%rd8];
$L__BB0_8:
	st.shared.f64 	[%r9+8], %fd122;
	add.s32 	%r11, %r8, 2;
	setp.lt.s32 	%p10, %r11, 0;
	setp.ge.s32 	%p11, %r11, %r55;
	mov.f64 	%fd123, 0d0000000000000000;
	or.pred  	%p12, %p10, %p11;
	@%p12 bra 	$L__BB0_10;
	mul.wide.u32 	%rd9, %r11, 8;
	add.s64 	%rd10, %rd1, %rd9;
	ld.global.f64 	%fd123, [%rd10];
$L__BB0_10:
	st.shared.f64 	[%r9+16], %fd123;
	add.s32 	%r12, %r8, 3;
	setp.lt.s32 	%p13, %r12, 0;
	setp.ge.s32 	%p14, %r12, %r55;
	mov.f64 	%fd124, 0d0000000000000000;
	or.pred  	%p15, %p13, %p14;
	@%p15 bra 	$L__BB0_12;
	mul.wide.u32 	%rd11, %r12, 8;
	add.s64 	%rd12, %rd1, %rd11;
	ld.global.f64 	%fd124, [%rd12];
$L__BB0_12:
	st.shared.f64 	[%r9+24], %fd124;
	add.s32 	%r13, %r8, 4;
	setp.lt.s32 	%p16, %r13, 0;
	setp.ge.s32 	%p17, %r13, %r55;
	mov.f64 	%fd125, 0d0000000000000000;
	or.pred  	%p18, %p16, %p17;
	@%p18 bra 	$L__BB0_14;
	mul.wide.u32 	%rd13, %r13, 8;
	add.s64 	%rd14, %rd1, %rd13;
	ld.global.f64 	%fd125, [%rd14];
$L__BB0_14:
	st.shared.f64 	[%r9+32], %fd125;
	add.s32 	%r14, %r8, 5;
	setp.lt.s32 	%p19, %r14, 0;
	setp.ge.s32 	%p20, %r14, %r55;
	mov.f64 	%fd126, 0d0000000000000000;
	or.pred  	%p21, %p19, %p20;
	@%p21 bra 	$L__BB0_16;
	mul.wide.u32 	%rd15, %r14, 8;
	add.s64 	%rd16, %rd1, %rd15;
	ld.global.f64 	%fd126, [%rd16];
$L__BB0_16:
	st.shared.f64 	[%r9+40], %fd126;
	add.s32 	%r15, %r8, 6;
	setp.lt.s32 	%p22, %r15, 0;
	setp.ge.s32 	%p23, %r15, %r55;
	mov.f64 	%fd127, 0d0000000000000000;
	or.pred  	%p24, %p22, %p23;
	@%p24 bra 	$L__BB0_18;
	mul.wide.u32 	%rd17, %r15, 8;
	add.s64 	%rd18, %rd1, %rd17;
	ld.global.f64 	%fd127, [%rd18];
$L__BB0_18:
	st.shared.f64 	[%r9+48], %fd127;
	add.s32 	%r16, %r8, 7;
	setp.lt.s32 	%p25, %r16, 0;
	setp.ge.s32 	%p26, %r16, %r55;
	mov.f64 	%fd128, 0d0000000000000000;
	or.pred  	%p27, %p25, %p26;
	@%p27 bra 	$L__BB0_20;
	mul.wide.u32 	%rd19, %r16, 8;
	add.s64 	%rd20, %rd1, %rd19;
	ld.global.f64 	%fd128, [%rd20];
$L__BB0_20:
	st.shared.f64 	[%r9+56], %fd128;
	add.s32 	%r92, %r92, 8;
	setp.ne.s32 	%p28, %r92, %r94;
	@%p28 bra 	$L__BB0_4;
$L__BB0_21:
	setp.eq.s32 	%p29, %r5, 0;
	@%p29 bra 	$L__BB0_43;
	and.b32  	%r19, %r56, 3;
	setp.lt.u32 	%p30, %r5, 4;
	@%p30 bra 	$L__BB0_32;
	add.s32 	%r20, %r3, %r94;
	setp.lt.s32 	%p31, %r20, 0;
	setp.ge.s32 	%p32, %r20, %r55;
	mov.f64 	%fd129, 0d0000000000000000;
	or.pred  	%p33, %p31, %p32;
	@%p33 bra 	$L__BB0_25;
	mul.wide.u32 	%rd21, %r20, 8;
	add.s64 	%rd22, %rd1, %rd21;
	ld.global.f64 	%fd129, [%rd22];
$L__BB0_25:
	add.s32 	%r65, %r94, %r4;
	shl.b32 	%r66, %r65, 3;
	mov.u32 	%r67, s_prices;
	add.s32 	%r21, %r67, %r66;
	st.shared.f64 	[%r21], %fd129;
	add.s32 	%r22, %r20, 1;
	setp.lt.s32 	%p34, %r22, 0;
	setp.ge.s32 	%p35, %r22, %r55;
	mov.f64 	%fd130, 0d0000000000000000;
	or.pred  	%p36, %p34, %p35;
	@%p36 bra 	$L__BB0_27;
	mul.wide.u32 	%rd23, %r22, 8;
	add.s64 	%rd24, %rd1, %rd23;
	ld.global.f64 	%fd130, [%rd24];
$L__BB0_27:
	st.shared.f64 	[%r21+8], %fd130;
	add.s32 	%r23, %r20, 2;
	setp.lt.s32 	%p37, %r23, 0;
	setp.ge.s32 	%p38, %r23, %r55;
	mov.f64 	%fd131, 0d0000000000000000;
	or.pred  	%p39, %p37, %p38;
	@%p39 bra 	$L__BB0_29;
	mul.wide.u32 	%rd25, %r23, 8;
	add.s64 	%rd26, %rd1, %rd25;
	ld.global.f64 	%fd131, [%rd26];
$L__BB0_29:
	st.shared.f64 	[%r21+16], %fd131;
	add.s32 	%r24, %r20, 3;
	setp.lt.s32 	%p40, %r24, 0;
	setp.ge.s32 	%p41, %r24, %r55;
	mov.f64 	%fd132, 0d0000000000000000;
	or.pred  	%p42, %p40, %p41;
	@%p42 bra 	$L__BB0_31;
	mul.wide.u32 	%rd27, %r24, 8;
	add.s64 	%rd28, %rd1, %rd27;
	ld.global.f64 	%fd132, [%rd28];
$L__BB0_31:
	st.shared.f64 	[%r21+24], %fd132;
	add.s32 	%r94, %r94, 4;
$L__BB0_32:
	setp.eq.s32 	%p43, %r19, 0;
	@%p43 bra 	$L__BB0_43;
	setp.eq.s32 	%p44, %r19, 1;
	@%p44 bra 	$L__BB0_39;
	add.s32 	%r27, %r3, %r94;
	setp.lt.s32 	%p45, %r27, 0;
	setp.ge.s32 	%p46, %r27, %r55;
	mov.f64 	%fd133, 0d0000000000000000;
	or.pred  	%p47, %p45, %p46;
	@%p47 bra 	$L__BB0_36;
	mul.wide.u32 	%rd29, %r27, 8;
	add.s64 	%rd30, %rd1, %rd29;
	ld.global.f64 	%fd133, [%rd30];
$L__BB0_36:
	add.s32 	%r68, %r94, %r4;
	shl.b32 	%r69, %r68, 3;
	mov.u32 	%r70, s_prices;
	add.s32 	%r28, %r70, %r69;
	st.shared.f64 	[%r28], %fd133;
	add.s32 	%r29, %r27, 1;
	setp.lt.s32 	%p48, %r29, 0;
	setp.ge.s32 	%p49, %r29, %r55;
	mov.f64 	%fd134, 0d0000000000000000;
	or.pred  	%p50, %p48, %p49;
	@%p50 bra 	$L__BB0_38;
	mul.wide.u32 	%rd31, %r29, 8;
	add.s64 	%rd32, %rd1, %rd31;
	ld.global.f64 	%fd134, [%rd32];
$L__BB0_38:
	st.shared.f64 	[%r28+8], %fd134;
	add.s32 	%r94, %r94, 2;
$L__BB0_39:
	and.b32  	%r71, %r56, 1;
	setp.eq.b32 	%p51, %r71, 1;
	not.pred 	%p52, %p51;
	@%p52 bra 	$L__BB0_43;
	add.s32 	%r32, %r3, %r94;
	setp.lt.s32 	%p53, %r32, 0;
	setp.ge.s32 	%p54, %r32, %r55;
	mov.f64 	%fd135, 0d0000000000000000;
	or.pred  	%p55, %p53, %p54;
	@%p55 bra 	$L__BB0_42;
	mul.wide.u32 	%rd33, %r32, 8;
	add.s64 	%rd34, %rd1, %rd33;
	ld.global.f64 	%fd135, [%rd34];
$L__BB0_42:
	add.s32 	%r72, %r94, %r4;
	shl.b32 	%r73, %r72, 3;
	mov.u32 	%r74, s_prices;
	add.s32 	%r75, %r74, %r73;
	st.shared.f64 	[%r75], %fd135;
$L__BB0_43:
	bar.sync 	0;
	add.s32 	%r76, %r56, -1;
	setp.lt.s32 	%p56, %r2, %r76;
	@%p56 bra 	$L__BB0_59;
	setp.lt.s32 	%p57, %r56, 1;
	mov.f64 	%fd144, 0d0000000000000000;
	@%p57 bra 	$L__BB0_57;
	mul.lo.s32 	%r33, %r56, %r1;
	and.b32  	%r34, %r56, 15;
	setp.lt.u32 	%p58, %r56, 16;
	mov.f64 	%fd144, 0d0000000000000000;
	mov.b32 	%r98, 0;
	@%p58 bra 	$L__BB0_48;
	and.b32  	%r98, %r56, 2147483632;
	neg.s32 	%r97, %r98;
	shl.b32 	%r78, %r33, 3;
	mov.u32 	%r79, s_prices;
	add.s32 	%r80, %r78, %r79;
	add.s32 	%r96, %r80, 64;
	mov.f64 	%fd144, 0d0000000000000000;
$L__BB0_47:
	.pragma "nounroll";
	ld.shared.f64 	%fd63, [%r96+-64];
	add.f64 	%fd64, %fd144, %fd63;
	ld.shared.f64 	%fd65, [%r96+-56];
	add.f64 	%fd66, %fd64, %fd65;
	ld.shared.f64 	%fd67, [%r96+-48];
	add.f64 	%fd68, %fd66, %fd67;
	ld.shared.f64 	%fd69, [%r96+-40];
	add.f64 	%fd70, %fd68, %fd69;
	ld.shared.f64 	%fd71, [%r96+-32];
	add.f64 	%fd72, %fd70, %fd71;
	ld.shared.f64 	%fd73, [%r96+-24];
	add.f64 	%fd74, %fd72, %fd73;
	ld.shared.f64 	%fd75, [%r96+-16];
	add.f64 	%fd76, %fd74, %fd75;
	ld.shared.f64 	%fd77, [%r96+-8];
	add.f64 	%fd78, %fd76, %fd77;
	ld.shared.f64 	%fd79, [%r96];
	add.f64 	%fd80, %fd78, %fd79;
	ld.shared.f64 	%fd81, [%r96+8];
	add.f64 	%fd82, %fd80, %fd81;
	ld.shared.f64 	%fd83, [%r96+16];
	add.f64 	%fd84, %fd82, %fd83;
	ld.shared.f64 	%fd85, [%r96+24];
	add.f64 	%fd86, %fd84, %fd85;
	ld.shared.f64 	%fd87, [%r96+32];
	add.f64 	%fd88, %fd86, %fd87;
	ld.shared.f64 	%fd89, [%r96+40];
	add.f64 	%fd90, %fd88, %fd89;
	ld.shared.f64 	%fd91, [%r96+48];
	add.f64 	%fd92, %fd90, %fd91;
	ld.shared.f64 	%fd93, [%r96+56];
	add.f64 	%fd144, %fd92, %fd93;
	add.s32 	%r97, %r97, 16;
	add.s32 	%r96, %r96, 128;
	setp.ne.s32 	%p59, %r97, 0;
	@%p59 bra 	$L__BB0_47;
$L__BB0_48:
	setp.eq.s32 	%p60, %r34, 0;
	@%p60 bra 	$L__BB0_57;
	and.b32  	%r43, %r56, 7;
	setp.lt.u32 	%p61, %r34, 8;
	@%p61 bra 	$L__BB0_51;
	add.s32 	%r81, %r98, %r33;
	shl.b32 	%r82, %r81, 3;
	mov.u32 	%r83, s_prices;
	add.s32 	%r84, %r83, %r82;
	ld.shared.f64 	%fd95, [%r84];
	add.f64 	%fd96, %fd144, %fd95;
	ld.shared.f64 	%fd97, [%r84+8];
	add.f64 	%fd98, %fd96, %fd97;
	ld.shared.f64 	%fd99, [%r84+16];
	add.f64 	%fd100, %fd98, %fd99;
	ld.shared.f64 	%fd101, [%r84+24];
	add.f64 	%fd102, %fd100, %fd101;
	ld.shared.f64 	%fd103, [%r84+32];
	add.f64 	%fd104, %fd102, %fd103;
	ld.shared.f64 	%fd105, [%r84+40];
	add.f64 	%fd106, %fd104, %fd105;
	ld.shared.f64 	%fd107, [%r84+48];
	add.f64 	%fd108, %fd106, %fd107;
	ld.shared.f64 	%fd109, [%r84+56];
	add.f64 	%fd144, %fd108, %fd109;
	add.s32 	%r98, %r98, 8;
$L__BB0_51:
	setp.eq.s32 	%p62, %r43, 0;
	@%p62 bra 	$L__BB0_57;
	and.b32  	%r46, %r56, 3;
	setp.lt.u32 	%p63, %r43, 4;
	@%p63 bra 	$L__BB0_54;
	add.s32 	%r85, %r98, %r33;
	shl.b32 	%r86, %r85, 3;
	mov.u32 	%r87, s_prices;
	add.s32 	%r88, %r87, %r86;
	ld.shared.f64 	%fd111, [%r88];
	add.f64 	%fd112, %fd144, %fd111;
	ld.shared.f64 	%fd113, [%r88+8];
	add.f64 	%fd114, %fd112, %fd113;
	ld.shared.f64 	%fd115, [%r88+16];
	add.f64 	%fd116, %fd114, %fd115;
	ld.shared.f64 	%fd117, [%r88+24];
	add.f64 	%fd144, %fd116, %fd117;
	add.s32 	%r98, %r98, 4;
$L__BB0_54:
	setp.eq.s32 	%p64, %r46, 0;
	@%p64 bra 	$L__BB0_57;
	add.s32 	%r89, %r98, %r33;
	shl.b32 	%r90, %r89, 3;
	mov.u32 	%r91, s_prices;
	add.s32 	%r102, %r91, %r90;
	neg.s32 	%r101, %r46;
$L__BB0_56:
	.pragma "nounroll";
	ld.shared.f64 	%fd118, [%r102];
	add.f64 	%fd144, %fd144, %fd118;
	add.s32 	%r102, %r102, 8;
	add.s32 	%r101, %r101, 1;
	setp.ne.s32 	%p65, %r101, 0;
	@%p65 bra 	$L__BB0_56;
$L__BB0_57:
	cvt.rn.f64.s32 	%fd119, %r56;
	div.rn.f64 	%fd120, %fd144, %fd119;
	mul.wide.s32 	%rd35, %r2, 8;
	add.s64 	%rd36, %rd2, %rd35;
	st.global.f64 	[%rd36], %fd120;
$L__BB0_58:
	ret;
$L__BB0_59:
	mul.wide.s32 	%rd37, %r2, 8;
	add.s64 	%rd38, %rd2, %rd37;
	mov.b64 	%rd39, 0;
	st.global.u64 	[%rd38], %rd39;
	bra.uni 	$L__BB0_58;

}
	// .globl	_Z10rsi_kernelPKdPdii
.visible .entry _Z10rsi_kernelPKdPdii(
	.param .u64 .ptr .align 1 _Z10rsi_kernelPKdPdii_param_0,
	.param .u64 .ptr .align 1 _Z10rsi_kernelPKdPdii_param_1,
	.param .u32 _Z10rsi_kernelPKdPdii_param_2,
	.param .u32 _Z10rsi_kernelPKdPdii_param_3
)
{
	.reg .pred 	%p<82>;
	.reg .b32 	%r<100>;
	.reg .b64 	%rd<43>;
	.reg .b64 	%fd<200>;

	ld.param.u64 	%rd3, [_Z10rsi_kernelPKdPdii_param_0];
	ld.param.u64 	%rd4, [_Z10rsi_kernelPKdPdii_param_1];
	ld.param.u32 	%r50, [_Z10rsi_kernelPKdPdii_param_2];
	ld.param.u32 	%r51, [_Z10rsi_kernelPKdPdii_param_3];
	cvta.to.global.u64 	%rd1, %rd4;
	cvta.to.global.u64 	%rd2, %rd3;
	mov.u32 	%r52, %ctaid.x;
	mov.u32 	%r53, %ntid.x;
	mov.u32 	%r1, %tid.x;
	mad.lo.s32 	%r2, %r52, %r53, %r1;
	setp.ge.s32 	%p1, %r2, %r50;
	@%p1 bra 	$L__BB1_60;
	sub.s32 	%r3, %r2, %r51;
	setp.lt.s32 	%p2, %r51, 0;
	@%p2 bra 	$L__BB1_43;
	add.s32 	%r4, %r51, 1;
	mad.lo.s32 	%r5, %r1, %r51, %r1;
	and.b32  	%r6, %r4, 7;
	setp.lt.u32 	%p3, %r51, 7;
	mov.b32 	%r92, 0;
	@%p3 bra 	$L__BB1_21;
	and.b32  	%r92, %r4, -8;
	mov.b32 	%r90, 0;
$L__BB1_4:
	.pragma "nounroll";
	add.s32 	%r9, %r90, %r3;
	setp.lt.s32 	%p4, %r9, 0;
	setp.ge.s32 	%p5, %r9, %r50;
	mov.f64 	%fd169, 0d0000000000000000;
	or.pred  	%p6, %p4, %p5;
	@%p6 bra 	$L__BB1_6;
	mul.wide.u32 	%rd5, %r9, 8;
	add.s64 	%rd6, %rd2, %rd5;
	ld.global.f64 	%fd169, [%rd6];
$L__BB1_6:
	add.s32 	%r56, %r90, %r5;
	shl.b32 	%r57, %r56, 3;
	mov.u32 	%r58, s_prices;
	add.s32 	%r10, %r58, %r57;
	st.shared.f64 	[%r10], %fd169;
	add.s32 	%r11, %r9, 1;
	setp.lt.s32 	%p7, %r11, 0;
	setp.ge.s32 	%p8, %r11, %r50;
	mov.f64 	%fd170, 0d0000000000000000;
	or.pred  	%p9, %p7, %p8;
	@%p9 bra 	$L__BB1_8;
	mul.wide.u32 	%rd7, %r11, 8;
	add.s64 	%rd8, %rd2, %rd7;
	ld.global.f64 	%fd170, [%rd8];
$L__BB1_8:
	st.shared.f64 	[%r10+8], %fd170;
	add.s32 	%r12, %r9, 2;
	setp.lt.s32 	%p10, %r12, 0;
	setp.ge.s32 	%p11, %r12, %r50;
	mov.f64 	%fd171, 0d0000000000000000;
	or.pred  	%p12, %p10, %p11;
	@%p12 bra 	$L__BB1_10;
	mul.wide.u32 	%rd9, %r12, 8;
	add.s64 	%rd10, %rd2, %rd9;
	ld.global.f64 	%fd171, [%rd10];
$L__BB1_10:
	st.shared.f64 	[%r10+16], %fd171;
	add.s32 	%r13, %r9, 3;
	setp.lt.s32 	%p13, %r13, 0;
	setp.ge.s32 	%p14, %r13, %r50;
	mov.f64 	%fd172, 0d0000000000000000;
	or.pred  	%p15, %p13, %p14;
	@%p15 bra 	$L__BB1_12;
	mul.wide.u32 	%rd11, %r13, 8;
	add.s64 	%rd12, %rd2, %rd11;
	ld.global.f64 	%fd172, [%rd12];
$L__BB1_12:
	st.shared.f64 	[%r10+24], %fd172;
	add.s32 	%r14, %r9, 4;
	setp.lt.s32 	%p16, %r14, 0;
	setp.ge.s32 	%p17, %r14, %r50;
	mov.f64 	%fd173, 0d0000000000000000;
	or.pred  	%p18, %p16, %p17;
	@%p18 bra 	$L__BB1_14;
	mul.wide.u32 	%rd13, %r14, 8;
	add.s64 	%rd14, %rd2, %rd13;
	ld.global.f64 	%fd173, [%rd14];
$L__BB1_14:
	st.shared.f64 	[%r10+32], %fd173;
	add.s32 	%r15, %r9, 5;
	setp.lt.s32 	%p19, %r15, 0;
	setp.ge.s32 	%p20, %r15, %r50;
	mov.f64 	%fd174, 0d0000000000000000;
	or.pred  	%p21, %p19, %p20;
	@%p21 bra 	$L__BB1_16;
	mul.wide.u32 	%rd15, %r15, 8;
	add.s64 	%rd16, %rd2, %rd15;
	ld.global.f64 	%fd174, [%rd16];
$L__BB1_16:
	st.shared.f64 	[%r10+40], %fd174;
	add.s32 	%r16, %r9, 6;
	setp.lt.s32 	%p22, %r16, 0;
	setp.ge.s32 	%p23, %r16, %r50;
	mov.f64 	%fd175, 0d0000000000000000;
	or.pred  	%p24, %p22, %p23;
	@%p24 bra 	$L__BB1_18;
	mul.wide.u32 	%rd17, %r16, 8;
	add.s64 	%rd18, %rd2, %rd17;
	ld.global.f64 	%fd175, [%rd18];
$L__BB1_18:
	st.shared.f64 	[%r10+48], %fd175;
	add.s32 	%r17, %r9, 7;
	setp.lt.s32 	%p25, %r17, 0;
	setp.ge.s32 	%p26, %r17, %r50;
	mov.f64 	%fd176, 0d0000000000000000;
	or.pred  	%p27, %p25, %p26;
	@%p27 bra 	$L__BB1_20;
	mul.wide.u32 	%rd19, %r17, 8;
	add.s64 	%rd20, %rd2, %rd19;
	ld.global.f64 	%fd176, [%rd20];
$L__BB1_20:
	st.shared.f64 	[%r10+56], %fd176;
	add.s32 	%r90, %r90, 8;
	setp.ne.s32 	%p28, %r90, %r92;
	@%p28 bra 	$L__BB1_4;
$L__BB1_21:
	setp.eq.s32 	%p29, %r6, 0;
	@%p29 bra 	$L__BB1_43;
	setp.lt.u32 	%p30, %r6, 4;
	@%p30 bra 	$L__BB1_32;
	add.s32 	%r20, %r92, %r3;
	setp.lt.s32 	%p31, %r20, 0;
	setp.ge.s32 	%p32, %r20, %r50;
	mov.f64 	%fd177, 0d0000000000000000;
	or.pred  	%p33, %p31, %p32;
	@%p33 bra 	$L__BB1_25;
	mul.wide.u32 	%rd21, %r20, 8;
	add.s64 	%rd22, %rd2, %rd21;
	ld.global.f64 	%fd177, [%rd22];
$L__BB1_25:
	add.s32 	%r59, %r92, %r5;
	shl.b32 	%r60, %r59, 3;
	mov.u32 	%r61, s_prices;
	add.s32 	%r21, %r61, %r60;
	st.shared.f64 	[%r21], %fd177;
	add.s32 	%r22, %r20, 1;
	setp.lt.s32 	%p34, %r22, 0;
	setp.ge.s32 	%p35, %r22, %r50;
	mov.f64 	%fd178, 0d0000000000000000;
	or.pred  	%p36, %p34, %p35;
	@%p36 bra 	$L__BB1_27;
	mul.wide.u32 	%rd23, %r22, 8;
	add.s64 	%rd24, %rd2, %rd23;
	ld.global.f64 	%fd178, [%rd24];
$L__BB1_27:
	st.shared.f64 	[%r21+8], %fd178;
	add.s32 	%r23, %r20, 2;
	setp.lt.s32 	%p37, %r23, 0;
	setp.ge.s32 	%p38, %r23, %r50;
	mov.f64 	%fd179, 0d0000000000000000;
	or.pred  	%p39, %p37, %p38;
	@%p39 bra 	$L__BB1_29;
	mul.wide.u32 	%rd25, %r23, 8;
	add.s64 	%rd26, %rd2, %rd25;
	ld.global.f64 	%fd179, [%rd26];
$L__BB1_29:
	st.shared.f64 	[%r21+16], %fd179;
	add.s32 	%r24, %r20, 3;
	setp.lt.s32 	%p40, %r24, 0;
	setp.ge.s32 	%p41, %r24, %r50;
	mov.f64 	%fd180, 0d0000000000000000;
	or.pred  	%p42, %p40, %p41;
	@%p42 bra 	$L__BB1_31;
	mul.wide.u32 	%rd27, %r24, 8;
	add.s64 	%rd28, %rd2, %rd27;
	ld.global.f64 	%fd180, [%rd28];
$L__BB1_31:
	st.shared.f64 	[%r21+24], %fd180;
	add.s32 	%r92, %r92, 4;
$L__BB1_32:
	and.b32  	%r62, %r4, 3;
	setp.eq.s32 	%p43, %r62, 0;
	@%p43 bra 	$L__BB1_43;
	setp.eq.s32 	%p44, %r62, 1;
	@%p44 bra 	$L__BB1_39;
	add.s32 	%r27, %r92, %r3;
	setp.lt.s32 	%p45, %r27, 0;
	setp.ge.s32 	%p46, %r27, %r50;
	mov.f64 	%fd181, 0d0000000000000000;
	or.pred  	%p47, %p45, %p46;
	@%p47 bra 	$L__BB1_36;
	mul.wide.u32 	%rd29, %r27, 8;
	add.s64 	%rd30, %rd2, %rd29;
	ld.global.f64 	%fd181, [%rd30];
$L__BB1_36:
	add.s32 	%r63, %r92, %r5;
	shl.b32 	%r64, %r63, 3;
	mov.u32 	%r65, s_prices;
	add.s32 	%r28, %r65, %r64;
	st.shared.f64 	[%r28], %fd181;
	add.s32 	%r29, %r27, 1;
	setp.lt.s32 	%p48, %r29, 0;
	setp.ge.s32 	%p49, %r29, %r50;
	mov.f64 	%fd182, 0d0000000000000000;
	or.pred  	%p50, %p48, %p49;
	@%p50 bra 	$L__BB1_38;
	mul.wide.u32 	%rd31, %r29, 8;
	add.s64 	%rd32, %rd2, %rd31;
	ld.global.f64 	%fd182, [%rd32];
$L__BB1_38:
	st.shared.f64 	[%r28+8], %fd182;
	add.s32 	%r92, %r92, 2;
$L__BB1_39:
	and.b32  	%r66, %r51, 1;
	setp.eq.b32 	%p51, %r66, 1;
	@%p51 bra 	$L__BB1_43;
	add.s32 	%r32, %r92, %r3;
	setp.lt.s32 	%p52, %r32, 0;
	setp.ge.s32 	%p53, %r32, %r50;
	mov.f64 	%fd183, 0d0000000000000000;
	or.pred  	%p54, %p52, %p53;
	@%p54 bra 	$L__BB1_42;
	mul.wide.u32 	%rd33, %r32, 8;
	add.s64 	%rd34, %rd2, %rd33;
	ld.global.f64 	%fd183, [%rd34];
$L__BB1_42:
	add.s32 	%r67, %r92, %r5;
	shl.b32 	%r68, %r67, 3;
	mov.u32 	%r69, s_prices;
	add.s32 	%r70, %r69, %r68;
	st.shared.f64 	[%r70], %fd183;
$L__BB1_43:
	bar.sync 	0;
	setp.lt.s32 	%p55, %r2, %r51;
	@%p55 bra 	$L__BB1_61;
	setp.lt.s32 	%p56, %r51, 1;
	mov.f64 	%fd198, 0d0000000000000000;
	mov.f64 	%fd199, %fd198;
	@%p56 bra 	$L__BB1_57;
	mad.lo.s32 	%r33, %r1, %r51, %r1;
	and.b32  	%r34, %r51, 7;
	setp.lt.u32 	%p57, %r51, 8;
	mov.f64 	%fd199, 0d0000000000000000;
	mov.b32 	%r98, 1;
	mov.f64 	%fd198, %fd199;
	@%p57 bra 	$L__BB1_49;
	and.b32  	%r73, %r51, 2147483640;
	neg.s32 	%r96, %r73;
	shl.b32 	%r74, %r33, 3;
	mov.u32 	%r75, s_prices;
	add.s32 	%r76, %r74, %r75;
	add.s32 	%r94, %r76, 32;
	mov.f64 	%fd199, 0d0000000000000000;
	mov.b32 	%r95, 0;
$L__BB1_47:
	.pragma "nounroll";
	ld.shared.f64 	%fd74, [%r94+-24];
	ld.shared.f64 	%fd75, [%r94+-32];
	sub.f64 	%fd76, %fd74, %fd75;
	setp.gt.f64 	%p58, %fd76, 0d0000000000000000;
	add.f64 	%fd77, %fd198, %fd76;
	sub.f64 	%fd78, %fd199, %fd76;
	selp.f64 	%fd79, %fd77, %fd198, %p58;
	selp.f64 	%fd80, %fd199, %fd78, %p58;
	ld.shared.f64 	%fd81, [%r94+-16];
	sub.f64 	%fd82, %fd81, %fd74;
	setp.gt.f64 	%p59, %fd82, 0d0000000000000000;
	add.f64 	%fd83, %fd79, %fd82;
	sub.f64 	%fd84, %fd80, %fd82;
	selp.f64 	%fd85, %fd83, %fd79, %p59;
	selp.f64 	%fd86, %fd80, %fd84, %p59;
	ld.shared.f64 	%fd87, [%r94+-8];
	sub.f64 	%fd88, %fd87, %fd81;
	setp.gt.f64 	%p60, %fd88, 0d0000000000000000;
	add.f64 	%fd89, %fd85, %fd88;
	sub.f64 	%fd90, %fd86, %fd88;
	selp.f64 	%fd91, %fd89, %fd85, %p60;
	selp.f64 	%fd92, %fd86, %fd90, %p60;
	ld.shared.f64 	%fd93, [%r94];
	sub.f64 	%fd94, %fd93, %fd87;
	setp.gt.f64 	%p61, %fd94, 0d0000000000000000;
	add.f64 	%fd95, %fd91, %fd94;
	sub.f64 	%fd96, %fd92, %fd94;
	selp.f64 	%fd97, %fd95, %fd91, %p61;
	selp.f64 	%fd98, %fd92, %fd96, %p61;
	ld.shared.f64 	%fd99, [%r94+8];
	sub.f64 	%fd100, %fd99, %fd93;
	setp.gt.f64 	%p62, %fd100, 0d0000000000000000;
	add.f64 	%fd101, %fd97, %fd100;
	sub.f64 	%fd102, %fd98, %fd100;
	selp.f64 	%fd103, %fd101, %fd97, %p62;
	selp.f64 	%fd104, %fd98, %fd102, %p62;
	ld.shared.f64 	%fd105, [%r94+16];
	sub.f64 	%fd106, %fd105, %fd99;
	setp.gt.f64 	%p63, %fd106, 0d0000000000000000;
	add.f64 	%fd107, %fd103, %fd106;
	sub.f64 	%fd108, %fd104, %fd106;
	selp.f64 	%fd109, %fd107, %fd103, %p63;
	selp.f64 	%fd110, %fd104, %fd108, %p63;
	ld.shared.f64 	%fd111, [%r94+24];
	sub.f64 	%fd112, %fd111, %fd105;
	setp.gt.f64 	%p64, %fd112, 0d0000000000000000;
	add.f64 	%fd113, %fd109, %fd112;
	sub.f64 	%fd114, %fd110, %fd112;
	selp.f64 	%fd115, %fd113, %fd109, %p64;
	selp.f64 	%fd116, %fd110, %fd114, %p64;
	ld.shared.f64 	%fd117, [%r94+32];
	sub.f64 	%fd118, %fd117, %fd111;
	setp.gt.f64 	%p65, %fd118, 0d0000000000000000;
	add.f64 	%fd119, %fd115, %fd118;
	sub.f64 	%fd120, %fd116, %fd118;
	selp.f64 	%fd198, %fd119, %fd115, %p65;
	selp.f64 	%fd199, %fd116, %fd120, %p65;
	add.s32 	%r96, %r96, 8;
	add.s32 	%r95, %r95, 8;
	add.s32 	%r94, %r94, 64;
	setp.ne.s32 	%p66, %r96, 0;
	@%p66 bra 	$L__BB1_47;
	add.s32 	%r98, %r95, 1;
$L__BB1_49:
	setp.eq.s32 	%p67, %r34, 0;
	@%p67 bra 	$L__BB1_57;
	and.b32  	%r45, %r51, 3;
	setp.lt.u32 	%p68, %r34, 4;
	@%p68 bra 	$L__BB1_52;
	add.s32 	%r77, %r98, %r33;
	shl.b32 	%r78, %r77, 3;
	mov.u32 	%r79, s_prices;
	add.s32 	%r80, %r79, %r78;
	ld.shared.f64 	%fd122, [%r80];
	ld.shared.f64 	%fd123, [%r80+-8];
	sub.f64 	%fd124, %fd122, %fd123;
	setp.gt.f64 	%p69, %fd124, 0d0000000000000000;
	add.f64 	%fd125, %fd198, %fd124;
	sub.f64 	%fd126, %fd199, %fd124;
	selp.f64 	%fd127, %fd125, %fd198, %p69;
	selp.f64 	%fd128, %fd199, %fd126, %p69;
	ld.shared.f64 	%fd129, [%r80+8];
	sub.f64 	%fd130, %fd129, %fd122;
	setp.gt.f64 	%p70, %fd130, 0d0000000000000000;
	add.f64 	%fd131, %fd127, %fd130;
	sub.f64 	%fd132, %fd128, %fd130;
	selp.f64 	%fd133, %fd131, %fd127, %p70;
	selp.f64 	%fd134, %fd128, %fd132, %p70;
	ld.shared.f64 	%fd135, [%r80+16];
	sub.f64 	%fd136, %fd135, %fd129;
	setp.gt.f64 	%p71, %fd136, 0d0000000000000000;
	add.f64 	%fd137, %fd133, %fd136;
	sub.f64 	%fd138, %fd134, %fd136;
	selp.f64 	%fd139, %fd137, %fd133, %p71;
	selp.f64 	%fd140, %fd134, %fd138, %p71;
	ld.shared.f64 	%fd141, [%r80+24];
	sub.f64 	%fd142, %fd141, %fd135;
	setp.gt.f64 	%p72, %fd142, 0d0000000000000000;
	add.f64 	%fd143, %fd139, %fd142;
	sub.f64 	%fd144, %fd140, %fd142;
	selp.f64 	%fd198, %fd143, %fd139, %p72;
	selp.f64 	%fd199, %fd140, %fd144, %p72;
	add.s32 	%r98, %r98, 4;
$L__BB1_52:
	setp.eq.s32 	%p73, %r45, 0;
	@%p73 bra 	$L__BB1_57;
	setp.eq.s32 	%p74, %r45, 1;
	@%p74 bra 	$L__BB1_55;
	add.s32 	%r81, %r98, %r33;
	shl.b32 	%r82, %r81, 3;
	mov.u32 	%r83, s_prices;
	add.s32 	%r84, %r83, %r82;
	ld.shared.f64 	%fd146, [%r84];
	ld.shared.f64 	%fd147, [%r84+-8];
	sub.f64 	%fd148, %fd146, %fd147;
	setp.gt.f64 	%p75, %fd148, 0d0000000000000000;
	add.f64 	%fd149, %fd198, %fd148;
	sub.f64 	%fd150, %fd199, %fd148;
	selp.f64 	%fd151, %fd149, %fd198, %p75;
	selp.f64 	%fd152, %fd199, %fd150, %p75;
	ld.shared.f64 	%fd153, [%r84+8];
	sub.f64 	%fd154, %fd153, %fd146;
	setp.gt.f64 	%p76, %fd154, 0d0000000000000000;
	add.f64 	%fd155, %fd151, %fd154;
	sub.f64 	%fd156, %fd152, %fd154;
	selp.f64 	%fd198, %fd155, %fd151, %p76;
	selp.f64 	%fd199, %fd152, %fd156, %p76;
	add.s32 	%r98, %r98, 2;
$L__BB1_55:
	and.b32  	%r85, %r51, 1;
	setp.eq.b32 	%p77, %r85, 1;
	not.pred 	%p78, %p77;
	@%p78 bra 	$L__BB1_57;
	add.s32 	%r86, %r98, %r33;
	shl.b32 	%r87, %r86, 3;
	mov.u32 	%r88, s_prices;
	add.s32 	%r89, %r88, %r87;
	ld.shared.f64 	%fd157, [%r89];
	ld.shared.f64 	%fd158, [%r89+-8];
	sub.f64 	%fd159, %fd157, %fd158;
	setp.gt.f64 	%p79, %fd159, 0d0000000000000000;
	add.f64 	%fd160, %fd198, %fd159;
	sub.f64 	%fd161, %fd199, %fd159;
	selp.f64 	%fd198, %fd160, %fd198, %p79;
	selp.f64 	%fd199, %fd199, %fd161, %p79;
$L__BB1_57:
	add.f64 	%fd162, %fd198, %fd199;
	setp.neu.f64 	%p80, %fd162, 0d0000000000000000;
	@%p80 bra 	$L__BB1_59;
	mul.wide.s32 	%rd37, %r2, 8;
	add.s64 	%rd38, %rd1, %rd37;
	mov.b64 	%rd39, 4632233691727265792;
	st.global.u64 	[%rd38], %rd39;
	bra.uni 	$L__BB1_60;
$L__BB1_59:
	setp.eq.f64 	%p81, %fd199, 0d0000000000000000;
	selp.f64 	%fd163, 0d3DDB7CDFD9D7BDBB, %fd199, %p81;
	div.rn.f64 	%fd164, %fd198, %fd163;
	add.f64 	%fd165, %fd164, 0d3FF0000000000000;
	mov.f64 	%fd166, 0d4059000000000000;
	div.rn.f64 	%fd167, %fd166, %fd165;
	sub.f64 	%fd168, %fd166, %fd167;
	mul.wide.s32 	%rd35, %r2, 8;
	add.s64 	%rd36, %rd1, %rd35;
	st.global.f64 	[%rd36], %fd168;
$L__BB1_60:
	ret;
$L__BB1_61:
	mul.wide.s32 	%rd40, %r2, 8;
	add.s64 	%rd41, %rd1, %rd40;
	mov.b64 	%rd42, 4632233691727265792;
	st.global.u64 	[%rd41], %rd42;
	bra.uni 	$L__BB1_60;

}
	// .globl	_Z13signal_kernelPKdS0_S0_PiPdS2_idd
.visible .entry _Z13signal_kernelPKdS0_S0_PiPdS2_idd(
	.param .u64 .ptr .align 1 _Z13signal_kernelPKdS0_S0_PiPdS2_idd_param_0,
	.param .u64 .ptr .align 1 _Z13signal_kernelPKdS0_S0_PiPdS2_idd_param_1,
	.param .u64 .ptr .align 1 _Z13signal_kernelPKdS0_S0_PiPdS2_idd_param_2,
	.param .u64 .ptr .align 1 _Z13signal_kernelPKdS0_S0_PiPdS2_idd_param_3,
	.param .u64 .ptr .align 1 _Z13signal_kernelPKdS0_S0_PiPdS2_idd_param_4,
	.param .u64 .ptr .align 1 _Z13signal_kernelPKdS0_S0_PiPdS2_idd_param_5,
	.param .u32 _Z13signal_kernelPKdS0_S0_PiPdS2_idd_param_6,
	.param .f64 _Z13signal_kernelPKdS0_S0_PiPdS2_idd_param_7,
	.param .f64 _Z13signal_kernelPKdS0_S0_PiPdS2_idd_param_8
)
{
	.reg .pred 	%p<14>;
	.reg .b32 	%r<9>;
	.reg .b64 	%rd<30>;
	.reg .b64 	%fd<15>;

	ld.param.u64 	%rd8, [_Z13signal_kernelPKdS0_S0_PiPdS2_idd_param_0];
	ld.param.u64 	%rd6, [_Z13signal_kernelPKdS0_S0_PiPdS2_idd_param_1];
	ld.param.u64 	%rd7, [_Z13signal_kernelPKdS0_S0_PiPdS2_idd_param_2];
	ld.param.u64 	%rd9, [_Z13signal_kernelPKdS0_S0_PiPdS2_idd_param_3];
	ld.param.u64 	%rd10, [_Z13signal_kernelPKdS0_S0_PiPdS2_idd_param_4];
	ld.param.u64 	%rd11, [_Z13signal_kernelPKdS0_S0_PiPdS2_idd_param_5];
	ld.param.u32 	%r2, [_Z13signal_kernelPKdS0_S0_PiPdS2_idd_param_6];
	ld.param.f64 	%fd5, [_Z13signal_kernelPKdS0_S0_PiPdS2_idd_param_7];
	ld.param.f64 	%fd6, [_Z13signal_kernelPKdS0_S0_PiPdS2_idd_param_8];
	cvta.to.global.u64 	%rd1, %rd11;
	cvta.to.global.u64 	%rd2, %rd10;
	cvta.to.global.u64 	%rd3, %rd9;
	cvta.to.global.u64 	%rd4, %rd8;
	mov.u32 	%r3, %ctaid.x;
	mov.u32 	%r4, %ntid.x;
	mov.u32 	%r5, %tid.x;
	mad.lo.s32 	%r1, %r3, %r4, %r5;
	setp.ge.s32 	%p3, %r1, %r2;
	@%p3 bra 	$L__BB2_7;
	cvta.to.global.u64 	%rd12, %rd6;
	cvta.to.global.u64 	%rd13, %rd7;
	mul.wide.s32 	%rd14, %r1, 8;
	add.s64 	%rd5, %rd4, %rd14;
	ld.global.f64 	%fd1, [%rd5];
	add.s64 	%rd15, %rd12, %rd14;
	ld.global.f64 	%fd2, [%rd15];
	add.s64 	%rd16, %rd13, %rd14;
	ld.global.f64 	%fd3, [%rd16];
	setp.lt.s32 	%p5, %r1, 1;
	mov.pred 	%p13, 0;
	@%p5 bra 	$L__BB2_4;
	add.s32 	%r6, %r1, -1;
	mul.wide.u32 	%rd17, %r6, 8;
	add.s64 	%rd18, %rd4, %rd17;
	ld.global.f64 	%fd4, [%rd18];
	mul.f64 	%fd7, %fd4, 0d3FF028F5C28F5C29;
	setp.gt.f64 	%p7, %fd1, %fd7;
	mov.pred 	%p13, -1;
	@%p7 bra 	$L__BB2_4;
	mul.f64 	%fd8, %fd4, 0d3FEFAE147AE147AE;
	setp.lt.f64 	%p13, %fd1, %fd8;
$L__BB2_4:
	setp.lt.f64 	%p8, %fd3, %fd5;
	setp.gt.f64 	%p9, %fd1, %fd2;
	and.pred  	%p10, %p9, %p8;
	and.pred  	%p11, %p10, %p13;
	not.pred 	%p12, %p11;
	@%p12 bra 	$L__BB2_6;
	mul.wide.s32 	%rd25, %r1, 4;
	add.s64 	%rd26, %rd3, %rd25;
	mov.b32 	%r8, 1;
	st.global.u32 	[%rd26], %r8;
	ld.global.f64 	%fd9, [%rd5];
	mov.f64 	%fd10, 0dBF747AE147AE147B;
	div.rn.f64 	%fd11, %fd10, %fd6;
	fma.rn.f64 	%fd12, %fd11, %fd9, %fd9;
	add.s64 	%rd28, %rd2, %rd14;
	st.global.f64 	[%rd28], %fd12;
	sub.f64 	%fd13, %fd9, %fd12;
	fma.rn.f64 	%fd14, %fd6, %fd13, %fd9;
	add.s64 	%rd29, %rd1, %rd14;
	st.global.f64 	[%rd29], %fd14;
	bra.uni 	$L__BB2_7;
$L__BB2_6:
	mul.wide.s32 	%rd19, %r1, 4;
	add.s64 	%rd20, %rd3, %rd19;
	mov.b32 	%r7, 0;
	st.global.u32 	[%rd20], %r7;
	add.s64 	%rd22, %rd2, %rd14;
	mov.b64 	%rd23, 0;
	st.global.u64 	[%rd22], %rd23;
	add.s64 	%rd24, %rd1, %rd14;
	st.global.u64 	[%rd24], %rd23;
$L__BB2_7:
	ret;

}
	// .globl	_ZN3cub18CUB_300001_SM_10006detail11EmptyKernelIvEEvv
.visible .entry _ZN3cub18CUB_300001_SM_10006detail11EmptyKernelIvEEvv()
{


	ret;

}


// ===== COMPILED SASS (sm_100) =====

	.target	sm_100

	.elftype	@"ET_EXEC"


//--------------------- .note.nv.tkinfo           --------------------------
	.section	.note.nv.tkinfo,"",@"SHT_NOTE"
	.sectionflags	@"SHF_NOTE_NV_TKINFO"
	.tkinfo
        /*0018*/ 	.word	0x00000002
        /*0030*/ 	.string	""
        /*0030*/ 	.string	"ptxas"
        /*0030*/ 	.string	"Cuda compilation tools, release 13.0, V13.0.88"
        /*0030*/ 	.string	"Build cuda_13.0.r13.0/compiler.36424714_0"
        /*0030*/ 	.string	"-arch sm_100 -m 64 "



//--------------------- .note.nv.cuinfo           --------------------------
	.section	.note.nv.cuinfo,"",@"SHT_NOTE"
	.sectionflags	@"SHF_NOTE_NV_CUINFO"
        /*0018*/ 	.short	0x0002
        /*001a*/ 	.short	0x0064
        /*001c*/ 	.short	0x0082
	.zero		2


//--------------------- .nv.info                  --------------------------
	.section	.nv.info,"",@"SHT_CUDA_INFO"
	.align	4


	//----- nvinfo : EIATTR_REGCOUNT
	.align		4
        /*0000*/ 	.byte	0x04, 0x2f
        /*0002*/ 	.short	(.L_44 - .L_43)
	.align		4
.L_43:
        /*0004*/ 	.word	index@(_Z10sma_kernelPKdPdii)
        /*0008*/ 	.word	0x00000020


	//----- nvinfo : EIATTR_FRAME_SIZE
	.align		4
.L_44:
        /*000c*/ 	.byte	0x04, 0x11
        /*000e*/ 	.short	(.L_46 - .L_45)
	.align		4
.L_45:
        /*0010*/ 	.word	index@($__internal_2_$__cuda_sm20_div_rn_f64_full)
        /*0014*/ 	.word	0x00000000


	//----- nvinfo : EIATTR_FRAME_SIZE
	.align		4
.L_46:
        /*0018*/ 	.byte	0x04, 0x11
        /*001a*/ 	.short	(.L_48 - .L_47)
	.align		4
.L_47:
        /*001c*/ 	.word	index@(_Z10sma_kernelPKdPdii)
        /*0020*/ 	.word	0x00000000


	//----- nvinfo : EIATTR_REGCOUNT
	.align		4
.L_48:
        /*0024*/ 	.byte	0x04, 0x2f
        /*0026*/ 	.short	(.L_50 - .L_49)
	.align		4
.L_49:
        /*0028*/ 	.word	index@(_Z10rsi_kernelPKdPdii)
        /*002c*/ 	.word	0x00000020


	//----- nvinfo : EIATTR_FRAME_SIZE
	.align		4
.L_50:
        /*0030*/ 	.byte	0x04, 0x11
        /*0032*/ 	.short	(.L_52 - .L_51)
	.align		4
.L_51:
        /*0034*/ 	.word	index@($__internal_1_$__cuda_sm20_div_rn_f64_full)
        /*0038*/ 	.word	0x00000000


	//----- nvinfo : EIATTR_FRAME_SIZE
	.align		4
.L_52:
        /*003c*/ 	.byte	0x04, 0x11
        /*003e*/ 	.short	(.L_54 - .L_53)
	.align		4
.L_53:
        /*0040*/ 	.word	index@(_Z10rsi_kernelPKdPdii)
        /*0044*/ 	.word	0x00000000


	//----- nvinfo : EIATTR_REGCOUNT
	.align		4
.L_54:
        /*0048*/ 	.byte	0x04, 0x2f
        /*004a*/ 	.short	(.L_56 - .L_55)
	.align		4
.L_55:
        /*004c*/ 	.word	index@(_Z13signal_kernelPKdS0_S0_PiPdS2_idd)
        /*0050*/ 	.word	0x00000018


	//----- nvinfo : EIATTR_FRAME_SIZE
	.align		4
.L_56:
        /*0054*/ 	.byte	0x04, 0x11
        /*0056*/ 	.short	(.L_58 - .L_57)
	.align		4
.L_57:
        /*0058*/ 	.word	index@($__internal_0_$__cuda_sm20_div_rn_f64_full)
        /*005c*/ 	.word	0x00000000


	//----- nvinfo : EIATTR_FRAME_SIZE
	.align		4
.L_58:
        /*0060*/ 	.byte	0x04, 0x11
        /*0062*/ 	.short	(.L_60 - .L_59)
	.align		4
.L_59:
        /*0064*/ 	.word	index@(_Z13signal_kernelPKdS0_S0_PiPdS2_idd)
        /*0068*/ 	.word	0x00000000


	//----- nvinfo : EIATTR_REGCOUNT
	.align		4
.L_60:
        /*006c*/ 	.byte	0x04, 0x2f
        /*006e*/ 	.short	(.L_62 - .L_61)
	.align		4
.L_61:
        /*0070*/ 	.word	index@(_ZN3cub18CUB_300001_SM_10006detail11EmptyKernelIvEEvv)
        /*0074*/ 	.word	0x00000004


	//----- nvinfo : EIATTR_FRAME_SIZE
	.align		4
.L_62:
        /*0078*/ 	.byte	0x04, 0x11
        /*007a*/ 	.short	(.L_64 - .L_63)
	.align		4
.L_63:
        /*007c*/ 	.word	index@(_ZN3cub18CUB_300001_SM_10006detail11EmptyKernelIvEEvv)
        /*0080*/ 	.word	0x00000000


	//----- nvinfo : EIATTR_MIN_STACK_SIZE
	.align		4
.L_64:
        /*0084*/ 	.byte	0x04, 0x12
        /*0086*/ 	.short	(.L_66 - .L_65)
	.align		4
.L_65:
        /*0088*/ 	.word	index@(_ZN3cub18CUB_300001_SM_10006detail11EmptyKernelIvEEvv)
        /*008c*/ 	.word	0x00000000


	//----- nvinfo : EIATTR_MIN_STACK_SIZE
	.align		4
.L_66:
        /*0090*/ 	.byte	0x04, 0x12
        /*0092*/ 	.short	(.L_68 - .L_67)
	.align		4
.L_67:
        /*0094*/ 	.word	index@(_Z13signal_kernelPKdS0_S0_PiPdS2_idd)
        /*0098*/ 	.word	0x00000000


	//----- nvinfo : EIATTR_MIN_STACK_SIZE
	.align		4
.L_68:
        /*009c*/ 	.byte	0x04, 0x12
        /*009e*/ 	.short	(.L_70 - .L_69)
	.align		4
.L_69:
        /*00a0*/ 	.word	index@(_Z10rsi_kernelPKdPdii)
        /*00a4*/ 	.word	0x00000000


	//----- nvinfo : EIATTR_MIN_STACK_SIZE
	.align		4
.L_70:
        /*00a8*/ 	.byte	0x04, 0x12
        /*00aa*/ 	.short	(.L_72 - .L_71)
	.align		4
.L_71:
        /*00ac*/ 	.word	index@(_Z10sma_kernelPKdPdii)
        /*00b0*/ 	.word	0x00000000
.L_72:


//--------------------- .nv.compat                --------------------------
	.section	.nv.compat,"",@"SHT_CUDA_COMPAT_INFO"
	.align	4
        /*0000*/ 	.byte	0x02, 0x09, 0x00, 0x00, 0x02, 0x02, 0x01, 0x00, 0x02, 0x05, 0x05, 0x00, 0x03, 0x07, 0x01, 0x01
        /*0010*/ 	.byte	0x02, 0x03, 0x00, 0x00, 0x02, 0x06, 0x01, 0x00, 0x04, 0x0b, 0x08, 0x00, 0x01, 0x00, 0x00, 0x00
        /*0020*/ 	.byte	0x00, 0x00, 0x00, 0x00


//--------------------- .nv.info._ZN3cub18CUB_300001_SM_10006detail11EmptyKernelIvEEvv --------------------------
	.section	.nv.info._ZN3cub18CUB_300001_SM_10006detail11EmptyKernelIvEEvv,"",@"SHT_CUDA_INFO"
	.sectionflags	@""
	.align	4


	//----- nvinfo : EIATTR_CUDA_API_VERSION
	.align		4
        /*0000*/ 	.byte	0x04, 0x37
        /*0002*/ 	.short	(.L_74 - .L_73)
.L_73:
        /*0004*/ 	.word	0x00000082


	//----- nvinfo : EIATTR_SPARSE_MMA_MASK
	.align		4
.L_74:
        /*0008*/ 	.byte	0x03, 0x50
        /*000a*/ 	.short	0x0000


	//----- nvinfo : EIATTR_MAXREG_COUNT
	.align		4
        /*000c*/ 	.byte	0x03, 0x1b
        /*000e*/ 	.short	0x00ff


	//----- nvinfo : EIATTR_MERCURY_ISA_VERSION
	.align		4
        /*0010*/ 	.byte	0x03, 0x5f
        /*0012*/ 	.short	0x0101


	//----- nvinfo : EIATTR_VRC_CTA_INIT_COUNT
	.align		4
        /*0014*/ 	.byte	0x02, 0x4a
	.zero		1
	.zero		1


	//----- nvinfo : EIATTR_EXIT_INSTR_OFFSETS
	.align		4
        /*0018*/ 	.byte	0x04, 0x1c
        /*001a*/ 	.short	(.L_76 - .L_75)


	//   ....[0]....
.L_75:
        /*001c*/ 	.word	0x00000010


	//----- nvinfo : EIATTR_SW_WAR
	.align		4
.L_76:
        /*0020*/ 	.byte	0x04, 0x36
        /*0022*/ 	.short	(.L_78 - .L_77)
.L_77:
        /*0024*/ 	.word	0x00000008
.L_78:


//--------------------- .nv.info._Z13signal_kernelPKdS0_S0_PiPdS2_idd --------------------------
	.section	.nv.info._Z13signal_kernelPKdS0_S0_PiPdS2_idd,"",@"SHT_CUDA_INFO"
	.sectionflags	@""
	.align	4


	//----- nvinfo : EIATTR_CUDA_API_VERSION
	.align		4
        /*0000*/ 	.byte	0x04, 0x37
        /*0002*/ 	.short	(.L_80 - .L_79)
.L_79:
        /*0004*/ 	.word	0x00000082


	//----- nvinfo : EIATTR_KPARAM_INFO
	.align		4
.L_80:
        /*0008*/ 	.byte	0x04, 0x17
        /*000a*/ 	.short	(.L_82 - .L_81)
.L_81:
        /*000c*/ 	.word	0x00000000
        /*0010*/ 	.short	0x0008
        /*0012*/ 	.short	0x0040
        /*0014*/ 	.byte	0x00, 0xf0, 0x21, 0x00


	//----- nvinfo : EIATTR_KPARAM_INFO
	.align		4
.L_82:
        /*0018*/ 	.byte	0x04, 0x17
        /*001a*/ 	.short	(.L_84 - .L_83)
.L_83:
        /*001c*/ 	.word	0x00000000
        /*0020*/ 	.short	0x0007
        /*0022*/ 	.short	0x0038
        /*0024*/ 	.byte	0x00, 0xf0, 0x21, 0x00


	//----- nvinfo : EIATTR_KPARAM_INFO
	.align		4
.L_84:
        /*0028*/ 	.byte	0x04, 0x17
        /*002a*/ 	.short	(.L_86 - .L_85)
.L_85:
        /*002c*/ 	.word	0x00000000
        /*0030*/ 	.short	0x0006
        /*0032*/ 	.short	0x0030
        /*0034*/ 	.byte	0x00, 0xf0, 0x11, 0x00


	//----- nvinfo : EIATTR_KPARAM_INFO
	.align		4
.L_86:
        /*0038*/ 	.byte	0x04, 0x17
        /*003a*/ 	.short	(.L_88 - .L_87)
.L_87:
        /*003c*/ 	.word	0x00000000
        /*0040*/ 	.short	0x0005
        /*0042*/ 	.short	0x0028
        /*0044*/ 	.byte	0x00, 0xf5, 0x21, 0x00


	//----- nvinfo : EIATTR_KPARAM_INFO
	.align		4
.L_88:
        /*0048*/ 	.byte	0x04, 0x17
        /*004a*/ 	.short	(.L_90 - .L_89)
.L_89:
        /*004c*/ 	.word	0x00000000
        /*0050*/ 	.short	0x0004
        /*0052*/ 	.short	0x0020
        /*0054*/ 	.byte	0x00, 0xf5, 0x21, 0x00


	//----- nvinfo : EIATTR_KPARAM_INFO
	.align		4
.L_90:
        /*0058*/ 	.byte	0x04, 0x17
        /*005a*/ 	.short	(.L_92 - .L_91)
.L_91:
        /*005c*/ 	.word	0x00000000
        /*0060*/ 	.short	0x0003
        /*0062*/ 	.short	0x0018
        /*0064*/ 	.byte	0x00, 0xf5, 0x21, 0x00


	//----- nvinfo : EIATTR_KPARAM_INFO
	.align		4
.L_92:
        /*0068*/ 	.byte	0x04, 0x17
        /*006a*/ 	.short	(.L_94 - .L_93)
.L_93:
        /*006c*/ 	.word	0x00000000
        /*0070*/ 	.short	0x0002
        /*0072*/ 	.short	0x0010
        /*0074*/ 	.byte	0x00, 0xf5, 0x21, 0x00


	//----- nvinfo : EIATTR_KPARAM_INFO
	.align		4
.L_94:
        /*0078*/ 	.byte	0x04, 0x17
        /*007a*/ 	.short	(.L_96 - .L_95)
.L_95:
        /*007c*/ 	.word	0x00000000
        /*0080*/ 	.short	0x0001
        /*0082*/ 	.short	0x0008
        /*0084*/ 	.byte	0x00, 0xf5, 0x21, 0x00


	//----- nvinfo : EIATTR_KPARAM_INFO
	.align		4
.L_96:
        /*0088*/ 	.byte	0x04, 0x17
        /*008a*/ 	.short	(.L_98 - .L_97)
.L_97:
        /*008c*/ 	.word	0x00000000
        /*0090*/ 	.short	0x0000
        /*0092*/ 	.short	0x0000
        /*0094*/ 	.byte	0x00, 0xf5, 0x21, 0x00


	//----- nvinfo : EIATTR_SPARSE_MMA_MASK
	.align		4
.L_98:
        /*0098*/ 	.byte	0x03, 0x50
        /*009a*/ 	.short	0x0000


	//----- nvinfo : EIATTR_MAXREG_COUNT
	.align		4
        /*009c*/ 	.byte	0x03, 0x1b
        /*009e*/ 	.short	0x00ff


	//----- nvinfo : EIATTR_MERCURY_ISA_VERSION
	.align		4
        /*00a0*/ 	.byte	0x03, 0x5f
        /*00a2*/ 	.short	0x0101


	//----- nvinfo : EIATTR_VRC_CTA_INIT_COUNT
	.align		4
        /*00a4*/ 	.byte	0x02, 0x4a
	.zero		1
	.zero		1


	//----- nvinfo : EIATTR_EXIT_INSTR_OFFSETS
	.align		4
        /*00a8*/ 	.byte	0x04, 0x1c
        /*00aa*/ 	.short	(.L_100 - .L_99)


	//   ....[0]....
.L_99:
        /*00ac*/ 	.word	0x00000070


	//   ....[1]....
        /*00b0*/ 	.word	0x000004a0


	//   ....[2]....
        /*00b4*/ 	.word	0x00000540


	//----- nvinfo : EIATTR_CRS_STACK_SIZE
	.align		4
.L_100:
        /*00b8*/ 	.byte	0x04, 0x1e
        /*00ba*/ 	.short	(.L_102 - .L_101)
.L_101:
        /*00bc*/ 	.word	0x00000000


	//----- nvinfo : EIATTR_CBANK_PARAM_SIZE
	.align		4
.L_102:
        /*00c0*/ 	.byte	0x03, 0x19
        /*00c2*/ 	.short	0x0048


	//----- nvinfo : EIATTR_PARAM_CBANK
	.align		4
        /*00c4*/ 	.byte	0x04, 0x0a
        /*00c6*/ 	.short	(.L_104 - .L_103)
	.align		4
.L_103:
        /*00c8*/ 	.word	index@(.nv.constant0._Z13signal_kernelPKdS0_S0_PiPdS2_idd)
        /*00cc*/ 	.short	0x0380
        /*00ce*/ 	.short	0x0048


	//----- nvinfo : EIATTR_SW_WAR
	.align		4
.L_104:
        /*00d0*/ 	.byte	0x04, 0x36
        /*00d2*/ 	.short	(.L_106 - .L_105)
.L_105:
        /*00d4*/ 	.word	0x00000008
.L_106:


//--------------------- .nv.info._Z10rsi_kernelPKdPdii --------------------------
	.section	.nv.info._Z10rsi_kernelPKdPdii,"",@"SHT_CUDA_INFO"
	.sectionflags	@""
	.align	4


	//----- nvinfo : EIATTR_CUDA_API_VERSION
	.align		4
        /*0000*/ 	.byte	0x04, 0x37
        /*0002*/ 	.short	(.L_108 - .L_107)
.L_107:
        /*0004*/ 	.word	0x00000082


	//----- nvinfo : EIATTR_KPARAM_INFO
	.align		4
.L_108:
        /*0008*/ 	.byte	0x04, 0x17
        /*000a*/ 	.short	(.L_110 - .L_109)
.L_109:
        /*000c*/ 	.word	0x00000000
        /*0010*/ 	.short	0x0003
        /*0012*/ 	.short	0x0014
        /*0014*/ 	.byte	0x00, 0xf0, 0x11, 0x00


	//----- nvinfo : EIATTR_KPARAM_INFO
	.align		4
.L_110:
        /*0018*/ 	.byte	0x04, 0x17
        /*001a*/ 	.short	(.L_112 - .L_111)
.L_111:
        /*001c*/ 	.word	0x00000000
        /*0020*/ 	.short	0x0002
        /*0022*/ 	.short	0x0010
        /*0024*/ 	.byte	0x00, 0xf0, 0x11, 0x00


	//----- nvinfo : EIATTR_KPARAM_INFO
	.align		4
.L_112:
        /*0028*/ 	.byte	0x04, 0x17
        /*002a*/ 	.short	(.L_114 - .L_113)
.L_113:
        /*002c*/ 	.word	0x00000000
        /*0030*/ 	.short	0x0001
        /*0032*/ 	.short	0x0008
        /*0034*/ 	.byte	0x00, 0xf5, 0x21, 0x00


	//----- nvinfo : EIATTR_KPARAM_INFO
	.align		4
.L_114:
        /*0038*/ 	.byte	0x04, 0x17
        /*003a*/ 	.short	(.L_116 - .L_115)
.L_115:
        /*003c*/ 	.word	0x00000000
        /*0040*/ 	.short	0x0000
        /*0042*/ 	.short	0x0000
        /*0044*/ 	.byte	0x00, 0xf5, 0x21, 0x00


	//----- nvinfo : EIATTR_SPARSE_MMA_MASK
	.align		4
.L_116:
        /*0048*/ 	.byte	0x03, 0x50
        /*004a*/ 	.short	0x0000


	//----- nvinfo : EIATTR_MAXREG_COUNT
	.align		4
        /*004c*/ 	.byte	0x03, 0x1b
        /*004e*/ 	.short	0x00ff


	//----- nvinfo : EIATTR_NUM_BARRIERS
	.align		4
        /*0050*/ 	.byte	0x02, 0x4c
        /*0052*/ 	.byte	0x01
	.zero		1


	//----- nvinfo : EIATTR_MERCURY_ISA_VERSION
	.align		4
        /*0054*/ 	.byte	0x03, 0x5f
        /*0056*/ 	.short	0x0101


	//----- nvinfo : EIATTR_VRC_CTA_INIT_COUNT
	.align		4
        /*0058*/ 	.byte	0x02, 0x4a
	.zero		1
	.zero		1


	//----- nvinfo : EIATTR_EXIT_INSTR_OFFSETS
	.align		4
        /*005c*/ 	.byte	0x04, 0x1c
        /*005e*/ 	.short	(.L_118 - .L_117)


	//   ....[0]....
.L_117:
        /*0060*/ 	.word	0x00000070


	//   ....[1]....
        /*0064*/ 	.word	0x00001820


	//   ....[2]....
        /*0068*/ 	.word	0x00001ba0


	//   ....[3]....
        /*006c*/ 	.word	0x00001c00


	//----- nvinfo : EIATTR_CRS_STACK_SIZE
	.align		4
.L_118:
        /*0070*/ 	.byte	0x04, 0x1e
        /*0072*/ 	.short	(.L_120 - .L_119)
.L_119:
        /*0074*/ 	.word	0x00000000


	//----- nvinfo : EIATTR_CBANK_PARAM_SIZE
	.align		4
.L_120:
        /*0078*/ 	.byte	0x03, 0x19
        /*007a*/ 	.short	0x0018


	//----- nvinfo : EIATTR_PARAM_CBANK
	.align		4
        /*007c*/ 	.byte	0x04, 0x0a
        /*007e*/ 	.short	(.L_122 - .L_121)
	.align		4
.L_121:
        /*0080*/ 	.word	index@(.nv.constant0._Z10rsi_kernelPKdPdii)
        /*0084*/ 	.short	0x0380
        /*0086*/ 	.short	0x0018


	//----- nvinfo : EIATTR_SW_WAR
	.align		4
.L_122:
        /*0088*/ 	.byte	0x04, 0x36
        /*008a*/ 	.short	(.L_124 - .L_123)
.L_123:
        /*008c*/ 	.word	0x00000008
.L_124:


//--------------------- .nv.info._Z10sma_kernelPKdPdii --------------------------
	.section	.nv.info._Z10sma_kernelPKdPdii,"",@"SHT_CUDA_INFO"
	.sectionflags	@""
	.align	4


	//----- nvinfo : EIATTR_CUDA_API_VERSION
	.align		4
        /*0000*/ 	.byte	0x04, 0x37
        /*0002*/ 	.short	(.L_126 - .L_125)
.L_125:
        /*0004*/ 	.word	0x00000082


	//----- nvinfo : EIATTR_KPARAM_INFO
	.align		4
.L_126:
        /*0008*/ 	.byte	0x04, 0x17
        /*000a*/ 	.short	(.L_128 - .L_127)
.L_127:
        /*000c*/ 	.word	0x00000000
        /*0010*/ 	.short	0x0003
        /*0012*/ 	.short	0x0014
        /*0014*/ 	.byte	0x00, 0xf0, 0x11, 0x00


	//----- nvinfo : EIATTR_KPARAM_INFO
	.align		4
.L_128:
        /*0018*/ 	.byte	0x04, 0x17
        /*001a*/ 	.short	(.L_130 - .L_129)
.L_129:
        /*001c*/ 	.word	0x00000000
        /*0020*/ 	.short	0x0002
        /*0022*/ 	.short	0x0010
        /*0024*/ 	.byte	0x00, 0xf0, 0x11, 0x00


	//----- nvinfo : EIATTR_KPARAM_INFO
	.align		4
.L_130:
        /*0028*/ 	.byte	0x04, 0x17
        /*002a*/ 	.short	(.L_132 - .L_131)
.L_131:
        /*002c*/ 	.word	0x00000000
        /*0030*/ 	.short	0x0001
        /*0032*/ 	.short	0x0008
        /*0034*/ 	.byte	0x00, 0xf5, 0x21, 0x00


	//----- nvinfo : EIATTR_KPARAM_INFO
	.align		4
.L_132:
        /*0038*/ 	.byte	0x04, 0x17
        /*003a*/ 	.short	(.L_134 - .L_133)
.L_133:
        /*003c*/ 	.word	0x00000000
        /*0040*/ 	.short	0x0000
        /*0042*/ 	.short	0x0000
        /*0044*/ 	.byte	0x00, 0xf5, 0x21, 0x00


	//----- nvinfo : EIATTR_SPARSE_MMA_MASK
	.align		4
.L_134:
        /*0048*/ 	.byte	0x03, 0x50
        /*004a*/ 	.short	0x0000


	//----- nvinfo : EIATTR_MAXREG_COUNT
	.align		4
        /*004c*/ 	.byte	0x03, 0x1b
        /*004e*/ 	.short	0x00ff


	//----- nvinfo : EIATTR_NUM_BARRIERS
	.align		4
        /*0050*/ 	.byte	0x02, 0x4c
        /*0052*/ 	.byte	0x01
	.zero		1


	//----- nvinfo : EIATTR_MERCURY_ISA_VERSION
	.align		4
        /*0054*/ 	.byte	0x03, 0x5f
        /*0056*/ 	.short	0x0101


	//----- nvinfo : EIATTR_VRC_CTA_INIT_COUNT
	.align		4
        /*0058*/ 	.byte	0x02, 0x4a
	.zero		1
	.zero		1


	//----- nvinfo : EIATTR_EXIT_INSTR_OFFSETS
	.align		4
        /*005c*/ 	.byte	0x04, 0x1c
        /*005e*/ 	.short	(.L_136 - .L_135)


	//   ....[0]....
.L_135:
        /*0060*/ 	.word	0x00000070


	//   ....[1]....
        /*0064*/ 	.word	0x00001430


	//   ....[2]....
        /*0068*/ 	.word	0x00001470


	//----- nvinfo : EIATTR_CRS_STACK_SIZE
	.align		4
.L_136:
        /*006c*/ 	.byte	0x04, 0x1e
        /*006e*/ 	.short	(.L_138 - .L_137)
.L_137:
        /*0070*/ 	.word	0x00000000


	//----- nvinfo : EIATTR_CBANK_PARAM_SIZE
	.align		4
.L_138:
        /*0074*/ 	.byte	0x03, 0x19
        /*0076*/ 	.short	0x0018


	//----- nvinfo : EIATTR_PARAM_CBANK
	.align		4
        /*0078*/ 	.byte	0x04, 0x0a
        /*007a*/ 	.short	(.L_140 - .L_139)
	.align		4
.L_139:
        /*007c*/ 	.word	index@(.nv.constant0._Z10sma_kernelPKdPdii)
        /*0080*/ 	.short	0x0380
        /*0082*/ 	.short	0x0018


	//----- nvinfo : EIATTR_SW_WAR
	.align		4
.L_140:
        /*0084*/ 	.byte	0x04, 0x36
        /*0086*/ 	.short	(.L_142 - .L_141)
.L_141:
        /*0088*/ 	.word	0x00000008
.L_142:


//--------------------- .nv.callgraph             --------------------------
	.section	.nv.callgraph,"",@"SHT_CUDA_CALLGRAPH"
	.align	4
	.sectionentsize	8
	.align		4
        /*0000*/ 	.word	0x00000000
	.align		4
        /*0004*/ 	.word	0xffffffff
	.align		4
        /*0008*/ 	.word	0x00000000
	.align		4
        /*000c*/ 	.word	0xfffffffe
	.align		4
        /*0010*/ 	.word	0x00000000
	.align		4
        /*0014*/ 	.word	0xfffffffd
	.align		4
        /*0018*/ 	.word	0x00000000
	.align		4
        /*001c*/ 	.word	0xfffffffc


//--------------------- .nv.constant4             --------------------------
	.section	.nv.constant4,"a",@progbits
	.align	8
	.align		8
.nv.constant4:
        /*0000*/ 	.dword	_ZN34_INTERNAL_8bb39008_4_k_cu_a3e05b404cuda3std3__45__cpo5beginE
	.align		8
        /*0008*/ 	.dword	_ZN34_INTERNAL_8bb39008_4_k_cu_a3e05b404cuda3std3__45__cpo3endE
	.align		8
        /*0010*/ 	.dword	_ZN34_INTERNAL_8bb39008_4_k_cu_a3e05b404cuda3std3__45__cpo6cbeginE
	.align		8
        /*0018*/ 	.dword	_ZN34_INTERNAL_8bb39008_4_k_cu_a3e05b404cuda3std3__45__cpo4cendE
	.align		8
        /*0020*/ 	.dword	_ZN34_INTERNAL_8bb39008_4_k_cu_a3e05b404cuda3std3__45__cpo6rbeginE
	.align		8
        /*0028*/ 	.dword	_ZN34_INTERNAL_8bb39008_4_k_cu_a3e05b404cuda3std3__45__cpo4rendE
	.align		8
        /*0030*/ 	.dword	_ZN34_INTERNAL_8bb39008_4_k_cu_a3e05b404cuda3std3__45__cpo7crbeginE
	.align		8
        /*0038*/ 	.dword	_ZN34_INTERNAL_8bb39008_4_k_cu_a3e05b404cuda3std3__45__cpo5crendE
	.align		8
        /*0040*/ 	.dword	_ZN34_INTERNAL_8bb39008_4_k_cu_a3e05b404cuda3std3__436_GLOBAL__N__8bb39008_4_k_cu_a3e05b406ignoreE
	.align		8
        /*0048*/ 	.dword	_ZN34_INTERNAL_8bb39008_4_k_cu_a3e05b404cuda3std3__419piecewise_constructE
	.align		8
        /*0050*/ 	.dword	_ZN34_INTERNAL_8bb39008_4_k_cu_a3e05b404cuda3std3__48in_placeE
	.align		8
        /*0058*/ 	.dword	_ZN34_INTERNAL_8bb39008_4_k_cu_a3e05b404cuda3std3__420unreachable_sentinelE
	.align		8
        /*0060*/ 	.dword	_ZN34_INTERNAL_8bb39008_4_k_cu_a3e05b404cuda3std3__47nulloptE
	.align		8
        /*0068*/ 	.dword	_ZN34_INTERNAL_8bb39008_4_k_cu_a3e05b404cuda3std3__48unexpectE
	.align		8
        /*0070*/ 	.dword	_ZN34_INTERNAL_8bb39008_4_k_cu_a3e05b404cuda3std6ranges3__45__cpo4swapE
	.align		8
        /*0078*/ 	.dword	_ZN34_INTERNAL_8bb39008_4_k_cu_a3e05b404cuda3std6ranges3__45__cpo9iter_moveE
	.align		8
        /*0080*/ 	.dword	_ZN34_INTERNAL_8bb39008_4_k_cu_a3e05b404cuda3std6ranges3__45__cpo5beginE
	.align		8
        /*0088*/ 	.dword	_ZN34_INTERNAL_8bb39008_4_k_cu_a3e05b404cuda3std6ranges3__45__cpo3endE
	.align		8
        /*0090*/ 	.dword	_ZN34_INTERNAL_8bb39008_4_k_cu_a3e05b404cuda3std6ranges3__45__cpo6cbeginE
	.align		8
        /*0098*/ 	.dword	_ZN34_INTERNAL_8bb39008_4_k_cu_a3e05b404cuda3std6ranges3__45__cpo4cendE
	.align		8
        /*00a0*/ 	.dword	_ZN34_INTERNAL_8bb39008_4_k_cu_a3e05b404cuda3std6ranges3__45__cpo7advanceE
	.align		8
        /*00a8*/ 	.dword	_ZN34_INTERNAL_8bb39008_4_k_cu_a3e05b404cuda3std6ranges3__45__cpo9iter_swapE
	.align		8
        /*00b0*/ 	.dword	_ZN34_INTERNAL_8bb39008_4_k_cu_a3e05b404cuda3std6ranges3__45__cpo4nextE
	.align		8
        /*00b8*/ 	.dword	_ZN34_INTERNAL_8bb39008_4_k_cu_a3e05b404cuda3std6ranges3__45__cpo4prevE
	.align		8
        /*00c0*/ 	.dword	_ZN34_INTERNAL_8bb39008_4_k_cu_a3e05b404cuda3std6ranges3__45__cpo4dataE
	.align		8
        /*00c8*/ 	.dword	_ZN34_INTERNAL_8bb39008_4_k_cu_a3e05b404cuda3std6ranges3__45__cpo5cdataE
	.align		8
        /*00d0*/ 	.dword	_ZN34_INTERNAL_8bb39008_4_k_cu_a3e05b404cuda3std6ranges3__45__cpo4sizeE
	.align		8
        /*00d8*/ 	.dword	_ZN34_INTERNAL_8bb39008_4_k_cu_a3e05b404cuda3std6ranges3__45__cpo5ssizeE
	.align		8
        /*00e0*/ 	.dword	_ZN34_INTERNAL_8bb39008_4_k_cu_a3e05b404cuda3std6ranges3__45__cpo8distanceE
	.align		8
        /*00e8*/ 	.dword	_ZN34_INTERNAL_8bb39008_4_k_cu_a3e05b406thrust24THRUST_300001_SM_1000_NS8cuda_cub3parE
	.align		8
        /*00f0*/ 	.dword	_ZN34_INTERNAL_8bb39008_4_k_cu_a3e05b406thrust24THRUST_300001_SM_1000_NS8cuda_cub10par_nosyncE
	.align		8
        /*00f8*/ 	.dword	_ZN34_INTERNAL_8bb39008_4_k_cu_a3e05b406thrust24THRUST_300001_SM_1000_NS6system6detail10sequential3seqE
	.align		8
        /*0100*/ 	.dword	_ZN34_INTERNAL_8bb39008_4_k_cu_a3e05b406thrust24THRUST_300001_SM_1000_NS12placeholders2_1E
	.align		8
        /*0108*/ 	.dword	_ZN34_INTERNAL_8bb39008_4_k_cu_a3e05b406thrust24THRUST_300001_SM_1000_NS12placeholders2_2E
	.align		8
        /*0110*/ 	.dword	_ZN34_INTERNAL_8bb39008_4_k_cu_a3e05b406thrust24THRUST_300001_SM_1000_NS12placeholders2_3E
	.align		8
        /*0118*/ 	.dword	_ZN34_INTERNAL_8bb39008_4_k_cu_a3e05b406thrust24THRUST_300001_SM_1000_NS12placeholders2_4E
	.align		8
        /*0120*/ 	.dword	_ZN34_INTERNAL_8bb39008_4_k_cu_a3e05b406thrust24THRUST_300001_SM_1000_NS12placeholders2_5E
	.align		8
        /*0128*/ 	.dword	_ZN34_INTERNAL_8bb39008_4_k_cu_a3e05b406thrust24THRUST_300001_SM_1000_NS12placeholders2_6E
	.align		8
        /*0130*/ 	.dword	_ZN34_INTERNAL_8bb39008_4_k_cu_a3e05b406thrust24THRUST_300001_SM_1000_NS12placeholders2_7E
	.align		8
        /*0138*/ 	.dword	_ZN34_INTERNAL_8bb39008_4_k_cu_a3e05b406thrust24THRUST_300001_SM_1000_NS12placeholders2_8E
	.align		8
        /*0140*/ 	.dword	_ZN34_INTERNAL_8bb39008_4_k_cu_a3e05b406thrust24THRUST_300001_SM_1000_NS12placeholders2_9E
	.align		8
        /*0148*/ 	.dword	_ZN34_INTERNAL_8bb39008_4_k_cu_a3e05b406thrust24THRUST_300001_SM_1000_NS12placeholders3_10E
	.align		8
        /*0150*/ 	.dword	_ZN34_INTERNAL_8bb39008_4_k_cu_a3e05b406thrust24THRUST_300001_SM_1000_NS3seqE


//--------------------- .text._ZN3cub18CUB_300001_SM_10006detail11EmptyKernelIvEEvv --------------------------
	.section	.text._ZN3cub18CUB_300001_SM_10006detail11EmptyKernelIvEEvv,"ax",@progbits
	.align	128
        .global         _ZN3cub18CUB_300001_SM_10006detail11EmptyKernelIvEEvv
        .type           _ZN3cub18CUB_300001_SM_10006detail11EmptyKernelIvEEvv,@function
        .size           _ZN3cub18CUB_300001_SM_10006detail11EmptyKernelIvEEvv,(.L_x_53 - _ZN3cub18CUB_300001_SM_10006detail11EmptyKernelIvEEvv)
        .other          _ZN3cub18CUB_300001_SM_10006detail11EmptyKernelIvEEvv,@"STO_CUDA_ENTRY STV_DEFAULT"
_ZN3cub18CUB_300001_SM_10006detail11EmptyKernelIvEEvv:
.text._ZN3cub18CUB_300001_SM_10006detail11EmptyKernelIvEEvv:
[----:B------:R-:W-:Y:S01]  /*0000*/  LDC R1, c[0x0][0x37c] ;  /* 0x0000df00ff017b82 */ /* 0x000fe20000000800 */
[----:B------:R-:W-:Y:S05]  /*0010*/  EXIT ;  /* 0x000000000000794d */ /* 0x000fea0003800000 */
.L_x_0:
[----:B------:R-:W-:-:S00]  /*0020*/  BRA `(.L_x_0) ;  /* 0xfffffffc00fc7947 */ /* 0x000fc0000383ffff */
[----:B------:R-:W-:-:S00]  /*0030*/  NOP ;  /* 0x0000000000007918 */ /* 0x000fc00000000000 */
        /* <DEDUP_REMOVED lines=12> */
.L_x_53:


//--------------------- .text._Z13signal_kernelPKdS0_S0_PiPdS2_idd --------------------------
	.section	.text._Z13signal_kernelPKdS0_S0_PiPdS2_idd,"ax",@progbits
	.align	128
        .global         _Z13signal_kernelPKdS0_S0_PiPdS2_idd
        .type           _Z13signal_kernelPKdS0_S0_PiPdS2_idd,@function
        .size           _Z13signal_kernelPKdS0_S0_PiPdS2_idd,(.L_x_50 - _Z13signal_kernelPKdS0_S0_PiPdS2_idd)
        .other          _Z13signal_kernelPKdS0_S0_PiPdS2_idd,@"STO_CUDA_ENTRY STV_DEFAULT"
_Z13signal_kernelPKdS0_S0_PiPdS2_idd:
.text._Z13signal_kernelPKdS0_S0_PiPdS2_idd:
[----:B------:R-:W-:Y:S01]  /*0000*/  LDC R1, c[0x0][0x37c] ;  /* 0x0000df00ff017b82 */ /* 0x000fe20000000800 */
[----:B------:R-:W0:Y:S07]  /*0010*/  S2R R3, SR_TID.X ;  /* 0x0000000000037919 */ /* 0x000e2e0000002100 */
[----:B------:R-:W0:Y:S01]  /*0020*/  S2UR UR4, SR_CTAID.X ;  /* 0x00000000000479c3 */ /* 0x000e220000002500 */
[----:B------:R-:W1:Y:S07]  /*0030*/  LDCU UR5, c[0x0][0x3b0] ;  /* 0x00007600ff0577ac */ /* 0x000e6e0008000800 */
[----:B------:R-:W0:Y:S02]  /*0040*/  LDC R0, c[0x0][0x360] ;  /* 0x0000d800ff007b82 */ /* 0x000e240000000800 */
[----:B0-----:R-:W-:-:S05]  /*0050*/  IMAD R0, R0, UR4, R3 ;  /* 0x0000000400007c24 */ /* 0x001fca000f8e0203 */
[----:B-1----:R-:W-:-:S13]  /*0060*/  ISETP.GE.AND P0, PT, R0, UR5, PT ;  /* 0x0000000500007c0c */ /* 0x002fda000bf06270 */
[----:B------:R-:W-:Y:S05]  /*0070*/  @P0 EXIT ;  /* 0x000000000000094d */ /* 0x000fea0003800000 */
[----:B------:R-:W0:Y:S01]  /*0080*/  LDC.64 R6, c[0x0][0x388] ;  /* 0x0000e200ff067b82 */ /* 0x000e220000000a00 */
[----:B------:R-:W1:Y:S07]  /*0090*/  LDCU.64 UR4, c[0x0][0x358] ;  /* 0x00006b00ff0477ac */ /* 0x000e6e0008000a00 */
[----:B------:R-:W2:Y:S08]  /*00a0*/  LDC.64 R8, c[0x0][0x390] ;  /* 0x0000e400ff087b82 */ /* 0x000eb00000000a00 */
[----:B------:R-:W3:Y:S01]  /*00b0*/  LDC.64 R10, c[0x0][0x380] ;  /* 0x0000e000ff0a7b82 */ /* 0x000ee20000000a00 */
[----:B0-----:R-:W-:-:S06]  /*00c0*/  IMAD.WIDE R6, R0, 0x8, R6 ;  /* 0x0000000800067825 */ /* 0x001fcc00078e0206 */
[----:B-1----:R-:W5:Y:S01]  /*00d0*/  LDG.E.64 R6, desc[UR4][R6.64] ;  /* 0x0000000406067981 */ /* 0x002f62000c1e1b00 */
[----:B--2---:R-:W-:-:S06]  /*00e0*/  IMAD.WIDE R8, R0, 0x8, R8 ;  /* 0x0000000800087825 */ /* 0x004fcc00078e0208 */
[----:B------:R-:W5:Y:S01]  /*00f0*/  LDG.E.64 R8, desc[UR4][R8.64] ;  /* 0x0000000408087981 */ /* 0x000f62000c1e1b00 */
[----:B---3--:R-:W-:-:S05]  /*0100*/  IMAD.WIDE R4, R0, 0x8, R10 ;  /* 0x0000000800047825 */ /* 0x008fca00078e020a */
[----:B------:R0:W5:Y:S01]  /*0110*/  LDG.E.64 R2, desc[UR4][R4.64] ;  /* 0x0000000404027981 */ /* 0x000162000c1e1b00 */
[----:B------:R-:W-:Y:S01]  /*0120*/  ISETP.GE.AND P1, PT, R0, 0x1, PT ;  /* 0x000000010000780c */ /* 0x000fe20003f26270 */
[----:B------:R-:W-:Y:S01]  /*0130*/  BSSY.RECONVERGENT B0, `(.L_x_1) ;  /* 0x000000f000007945 */ /* 0x000fe20003800200 */
[----:B------:R-:W-:-:S11]  /*0140*/  PLOP3.LUT P0, PT, PT, PT, PT, 0x8, 0x80 ;  /* 0x000000000080781c */ /* 0x000fd60003f0e170 */
[----:B0-----:R-:W-:Y:S05]  /*0150*/  @!P1 BRA `(.L_x_2) ;  /* 0x0000000000309947 */ /* 0x001fea0003800000 */
[----:B------:R-:W-:-:S04]  /*0160*/  VIADD R13, R0, 0xffffffff ;  /* 0xffffffff000d7836 */ /* 0x000fc80000000000 */
[----:B------:R-:W-:-:S06]  /*0170*/  IMAD.WIDE.U32 R10, R13, 0x8, R10 ;  /* 0x000000080d0a7825 */ /* 0x000fcc00078e000a */
[----:B------:R-:W2:Y:S01]  /*0180*/  LDG.E.64 R10, desc[UR4][R10.64] ;  /* 0x000000040a0a7981 */ /* 0x000ea2000c1e1b00 */
[----:B------:R-:W-:Y:S01]  /*0190*/  UMOV UR6, 0xc28f5c29 ;  /* 0xc28f5c2900067882 */ /* 0x000fe20000000000 */
[----:B------:R-:W-:Y:S01]  /*01a0*/  UMOV UR7, 0x3ff028f5 ;  /* 0x3ff028f500077882 */ /* 0x000fe20000000000 */
[----:B------:R-:W-:Y:S01]  /*01b0*/  PLOP3.LUT P0, PT, PT, PT, PT, 0x80, 0x8 ;  /* 0x000000000008781c */ /* 0x000fe20003f0f070 */
[----:B--2---:R-:W-:-:S08]  /*01c0*/  DMUL R12, R10, UR6 ;  /* 0x000000060a0c7c28 */ /* 0x004fd00008000000 */
[----:B-----5:R-:W-:-:S14]  /*01d0*/  DSETP.GT.AND P1, PT, R2, R12, PT ;  /* 0x0000000c0200722a */ /* 0x020fdc0003f24000 */
[----:B------:R-:W-:Y:S02]  /*01e0*/  @!P1 IMAD.MOV.U32 R12, RZ, RZ, 0x7ae147ae ;  /* 0x7ae147aeff0c9424 */ /* 0x000fe400078e00ff */
[----:B------:R-:W-:-:S06]  /*01f0*/  @!P1 IMAD.MOV.U32 R13, RZ, RZ, 0x3fefae14 ;  /* 0x3fefae14ff0d9424 */ /* 0x000fcc00078e00ff */
[----:B------:R-:W-:-:S08]  /*0200*/  @!P1 DMUL R12, R10, R12 ;  /* 0x0000000c0a0c9228 */ /* 0x000fd00000000000 */
[----:B------:R-:W-:-:S14]  /*0210*/  @!P1 DSETP.LT.AND P0, PT, R2, R12, PT ;  /* 0x0000000c0200922a */ /* 0x000fdc0003f01000 */
.L_x_2:
[----:B------:R-:W-:Y:S05]  /*0220*/  BSYNC.RECONVERGENT B0 ;  /* 0x0000000000007941 */ /* 0x000fea0003800200 */
.L_x_1:
[----:B------:R-:W0:Y:S02]  /*0230*/  LDCU.64 UR6, c[0x0][0x3b8] ;  /* 0x00007700ff0677ac */ /* 0x000e240008000a00 */
[----:B0----5:R-:W-:-:S06]  /*0240*/  DSETP.GEU.AND P1, PT, R8, UR6, PT ;  /* 0x0000000608007e2a */ /* 0x021fcc000bf2e000 */
[----:B------:R-:W-:-:S06]  /*0250*/  DSETP.GT.AND P1, PT, R2, R6, !P1 ;  /* 0x000000060200722a */ /* 0x000fcc0004f24000 */
[----:B------:R-:W-:-:S13]  /*0260*/  PLOP3.LUT P0, PT, P1, P0, PT, 0x80, 0x8 ;  /* 0x000000000008781c */ /* 0x000fda0000f01070 */
[----:B------:R-:W-:Y:S05]  /*0270*/  @!P0 BRA `(.L_x_3) ;  /* 0x00000000008c8947 */ /* 0x000fea0003800000 */
[----:B------:R-:W0:Y:S01]  /*0280*/  LDC.64 R2, c[0x0][0x398] ;  /* 0x0000e600ff027b82 */ /* 0x000e220000000a00 */
[----:B------:R-:W-:Y:S01]  /*0290*/  IMAD.MOV.U32 R13, RZ, RZ, 0x1 ;  /* 0x00000001ff0d7424 */ /* 0x000fe200078e00ff */
[----:B------:R-:W1:Y:S06]  /*02a0*/  LDCU UR6, c[0x0][0x3c4] ;  /* 0x00007880ff0677ac */ /* 0x000e6c0008000800 */
[----:B------:R-:W2:Y:S01]  /*02b0*/  LDC.64 R10, c[0x0][0x3c0] ;  /* 0x0000f000ff0a7b82 */ /* 0x000ea20000000a00 */
[----:B0-----:R-:W-:-:S05]  /*02c0*/  IMAD.WIDE R2, R0, 0x4, R2 ;  /* 0x0000000400027825 */ /* 0x001fca00078e0202 */
[----:B------:R0:W-:Y:S04]  /*02d0*/  STG.E desc[UR4][R2.64], R13 ;  /* 0x0000000d02007986 */ /* 0x0001e8000c101904 */
[----:B------:R-:W5:Y:S01]  /*02e0*/  LDG.E.64 R4, desc[UR4][R4.64] ;  /* 0x0000000404047981 */ /* 0x000f62000c1e1b00 */
[----:B-1----:R-:W2:Y:S01]  /*02f0*/  MUFU.RCP64H R7, UR6 ;  /* 0x0000000600077d08 */ /* 0x002ea20008001800 */
[----:B------:R-:W-:Y:S01]  /*0300*/  IMAD.MOV.U32 R6, RZ, RZ, 0x1 ;  /* 0x00000001ff067424 */ /* 0x000fe200078e00ff */
[----:B------:R-:W-:Y:S01]  /*0310*/  UMOV UR8, 0x47ae147b ;  /* 0x47ae147b00087882 */ /* 0x000fe20000000000 */
[----:B------:R-:W-:-:S04]  /*0320*/  UMOV UR9, 0x3f747ae1 ;  /* 0x3f747ae100097882 */ /* 0x000fc80000000000 */
[----:B--2---:R-:W-:-:S08]  /*0330*/  DFMA R8, R6, -R10, 1 ;  /* 0x3ff000000608742b */ /* 0x004fd0000000080a */
[----:B------:R-:W-:-:S08]  /*0340*/  DFMA R8, R8, R8, R8 ;  /* 0x000000080808722b */ /* 0x000fd00000000008 */
[----:B------:R-:W-:-:S08]  /*0350*/  DFMA R8, R6, R8, R6 ;  /* 0x000000080608722b */ /* 0x000fd00000000006 */
[----:B------:R-:W-:-:S08]  /*0360*/  DFMA R6, R8, -R10, 1 ;  /* 0x3ff000000806742b */ /* 0x000fd0000000080a */
[----:B------:R-:W-:-:S08]  /*0370*/  DFMA R6, R8, R6, R8 ;  /* 0x000000060806722b */ /* 0x000fd00000000008 */
[----:B0-----:R-:W-:-:S08]  /*0380*/  DMUL R2, R6, -UR8 ;  /* 0x8000000806027c28 */ /* 0x001fd00008000000 */
[----:B------:R-:W-:-:S08]  /*0390*/  DFMA R8, R2, -R10, -UR8 ;  /* 0x8000000802087e2b */ /* 0x000fd0000800080a */
[----:B------:R-:W-:-:S10]  /*03a0*/  DFMA R2, R6, R8, R2 ;  /* 0x000000080602722b */ /* 0x000fd40000000002 */
[----:B------:R-:W-:-:S05]  /*03b0*/  FFMA R6, RZ, UR6, R3 ;  /* 0x00000006ff067c23 */ /* 0x000fca0008000003 */
[----:B------:R-:W-:-:S13]  /*03c0*/  FSETP.GT.AND P0, PT, |R6|, 1.469367938527859385e-39, PT ;  /* 0x001000000600780b */ /* 0x000fda0003f04200 */
[----:B------:R-:W-:Y:S05]  /*03d0*/  @P0 BRA `(.L_x_4) ;  /* 0x0000000000080947 */ /* 0x000fea0003800000 */
[----:B------:R-:W-:-:S07]  /*03e0*/  MOV R8, 0x400 ;  /* 0x0000040000087802 */ /* 0x000fce0000000f00 */
[----:B-----5:R-:W-:Y:S05]  /*03f0*/  CALL.REL.NOINC `($__internal_0_$__cuda_sm20_div_rn_f64_full) ;  /* 0x0000000000547944 */ /* 0x020fea0003c00000 */
.L_x_4:
[----:B------:R-:W0:Y:S01]  /*0400*/  LDC.64 R8, c[0x0][0x3a0] ;  /* 0x0000e800ff087b82 */ /* 0x000e220000000a00 */
[----:B------:R-:W1:Y:S01]  /*0410*/  LDCU.64 UR6, c[0x0][0x3c0] ;  /* 0x00007800ff0677ac */ /* 0x000e620008000a00 */
[----:B-----5:R-:W-:-:S06]  /*0420*/  DFMA R2, R4, R2, R4 ;  /* 0x000000020402722b */ /* 0x020fcc0000000004 */
[----:B------:R-:W2:Y:S02]  /*0430*/  LDC.64 R10, c[0x0][0x3a8] ;  /* 0x0000ea00ff0a7b82 */ /* 0x000ea40000000a00 */
[----:B------:R-:W-:-:S08]  /*0440*/  DADD R6, R4, -R2 ;  /* 0x0000000004067229 */ /* 0x000fd00000000802 */
[----:B-1----:R-:W-:Y:S01]  /*0450*/  DFMA R6, R6, UR6, R4 ;  /* 0x0000000606067c2b */ /* 0x002fe20008000004 */
[----:B0-----:R-:W-:-:S05]  /*0460*/  IMAD.WIDE R4, R0, 0x8, R8 ;  /* 0x0000000800047825 */ /* 0x001fca00078e0208 */
[----:B------:R-:W-:Y:S01]  /*0470*/  STG.E.64 desc[UR4][R4.64], R2 ;  /* 0x0000000204007986 */ /* 0x000fe2000c101b04 */
[----:B--2---:R-:W-:-:S05]  /*0480*/  IMAD.WIDE R8, R0, 0x8, R10 ;  /* 0x0000000800087825 */ /* 0x004fca00078e020a */
[----:B------:R-:W-:Y:S01]  /*0490*/  STG.E.64 desc[UR4][R8.64], R6 ;  /* 0x0000000608007986 */ /* 0x000fe2000c101b04 */
[----:B------:R-:W-:Y:S05]  /*04a0*/  EXIT ;  /* 0x000000000000794d */ /* 0x000fea0003800000 */
.L_x_3:
[----:B------:R-:W0:Y:S08]  /*04b0*/  LDC.64 R2, c[0x0][0x398] ;  /* 0x0000e600ff027b82 */ /* 0x000e300000000a00 */
[----:B------:R-:W1:Y:S08]  /*04c0*/  LDC.64 R4, c[0x0][0x3a0] ;  /* 0x0000e800ff047b82 */ /* 0x000e700000000a00 */
[----:B------:R-:W2:Y:S01]  /*04d0*/  LDC.64 R6, c[0x0][0x3a8] ;  /* 0x0000ea00ff067b82 */ /* 0x000ea20000000a00 */
[----:B0-----:R-:W-:-:S05]  /*04e0*/  IMAD.WIDE R2, R0, 0x4, R2 ;  /* 0x0000000400027825 */ /* 0x001fca00078e0202 */
[----:B------:R-:W-:Y:S01]  /*04f0*/  STG.E desc[UR4][R2.64], RZ ;  /* 0x000000ff02007986 */ /* 0x000fe2000c101904 */
[----:B-1----:R-:W-:-:S05]  /*0500*/  IMAD.WIDE R4, R0, 0x8, R4 ;  /* 0x0000000800047825 */ /* 0x002fca00078e0204 */
[----:B------:R-:W-:Y:S01]  /*0510*/  STG.E.64 desc[UR4][R4.64], RZ ;  /* 0x000000ff04007986 */ /* 0x000fe2000c101b04 */
[----:B--2---:R-:W-:-:S05]  /*0520*/  IMAD.WIDE R6, R0, 0x8, R6 ;  /* 0x0000000800067825 */ /* 0x004fca00078e0206 */
[----:B------:R-:W-:Y:S01]  /*0530*/  STG.E.64 desc[UR4][R6.64], RZ ;  /* 0x000000ff06007986 */ /* 0x000fe2000c101b04 */
[----:B------:R-:W-:Y:S05]  /*0540*/  EXIT ;  /* 0x000000000000794d */ /* 0x000fea0003800000 */
        .weak           $__internal_0_$__cuda_sm20_div_rn_f64_full
        .type           $__internal_0_$__cuda_sm20_div_rn_f64_full,@function
        .size           $__internal_0_$__cuda_sm20_div_rn_f64_full,(.L_x_50 - $__internal_0_$__cuda_sm20_div_rn_f64_full)
$__internal_0_$__cuda_sm20_div_rn_f64_full:
[----:B------:R-:W0:Y:S01]  /*0550*/  LDC.64 R2, c[0x0][0x3c0] ;  /* 0x0000f000ff027b82 */ /* 0x000e220000000a00 */
[----:B------:R-:W-:Y:S02]  /*0560*/  IMAD.MOV.U32 R9, RZ, RZ, 0x1ca00000 ;  /* 0x1ca00000ff097424 */ /* 0x000fe400078e00ff */
[----:B------:R-:W-:-:S05]  /*0570*/  IMAD.MOV.U32 R20, RZ, RZ, 0x3f700000 ;  /* 0x3f700000ff147424 */ /* 0x000fca00078e00ff */
[----:B------:R-:W-:Y:S02]  /*0580*/  IADD3 R21, PT, PT, R20, -0x1, RZ ;  /* 0xffffffff14157810 */ /* 0x000fe40007ffe0ff */
[C---:B0-----:R-:W-:Y:S02]  /*0590*/  FSETP.GEU.AND P0, PT, |R3|.reuse, 1.469367938527859385e-39, PT ;  /* 0x001000000300780b */ /* 0x041fe40003f0e200 */
[C---:B------:R-:W-:Y:S02]  /*05a0*/  LOP3.LUT R6, R3.reuse, 0x800fffff, RZ, 0xc0, !PT ;  /* 0x800fffff03067812 */ /* 0x040fe400078ec0ff */
[----:B------:R-:W-:Y:S02]  /*05b0*/  LOP3.LUT R18, R3, 0x7ff00000, RZ, 0xc0, !PT ;  /* 0x7ff0000003127812 */ /* 0x000fe400078ec0ff */
[----:B------:R-:W-:Y:S01]  /*05c0*/  LOP3.LUT R7, R6, 0x3ff00000, RZ, 0xfc, !PT ;  /* 0x3ff0000006077812 */ /* 0x000fe200078efcff */
[----:B------:R-:W-:Y:S01]  /*05d0*/  IMAD.MOV.U32 R6, RZ, RZ, R2 ;  /* 0x000000ffff067224 */ /* 0x000fe200078e0002 */
[----:B------:R-:W-:Y:S01]  /*05e0*/  ISETP.LE.U32.AND P1, PT, R18, 0x3f700000, PT ;  /* 0x3f7000001200780c */ /* 0x000fe20003f23070 */
[----:B------:R-:W-:-:S03]  /*05f0*/  IMAD.MOV.U32 R19, RZ, RZ, R18 ;  /* 0x000000ffff137224 */ /* 0x000fc600078e0012 */
[----:B------:R-:W-:Y:S01]  /*0600*/  SEL R9, R9, 0x63400000, !P1 ;  /* 0x6340000009097807 */ /* 0x000fe20004800000 */
[----:B------:R-:W0:Y:S02]  /*0610*/  @!P0 LDC.64 R10, c[0x0][0x3c0] ;  /* 0x0000f000ff0a8b82 */ /* 0x000e240000000a00 */
[----:B0-----:R-:W-:Y:S01]  /*0620*/  @!P0 DMUL R6, R10, 8.98846567431157953865e+307 ;  /* 0x7fe000000a068828 */ /* 0x001fe20000000000 */
[----:B------:R-:W-:-:S05]  /*0630*/  MOV R10, 0x1 ;  /* 0x00000001000a7802 */ /* 0x000fca0000000f00 */
[----:B------:R-:W0:Y:S04]  /*0640*/  MUFU.RCP64H R11, R7 ;  /* 0x00000007000b7308 */ /* 0x000e280000001800 */
[----:B------:R-:W-:Y:S02]  /*0650*/  @!P0 LOP3.LUT R19, R7, 0x7ff00000, RZ, 0xc0, !PT ;  /* 0x7ff0000007138812 */ /* 0x000fe400078ec0ff */
[----:B------:R-:W-:-:S03]  /*0660*/  ISETP.GT.U32.AND P0, PT, R21, 0x7feffffe, PT ;  /* 0x7feffffe1500780c */ /* 0x000fc60003f04070 */
[----:B------:R-:W-:-:S05]  /*0670*/  VIADD R21, R19, 0xffffffff ;  /* 0xffffffff13157836 */ /* 0x000fca0000000000 */
[----:B------:R-:W-:Y:S01]  /*0680*/  ISETP.GT.U32.OR P0, PT, R21, 0x7feffffe, P0 ;  /* 0x7feffffe1500780c */ /* 0x000fe20000704470 */
[----:B0-----:R-:W-:-:S08]  /*0690*/  DFMA R12, R10, -R6, 1 ;  /* 0x3ff000000a0c742b */ /* 0x001fd00000000806 */
[----:B------:R-:W-:-:S08]  /*06a0*/  DFMA R12, R12, R12, R12 ;  /* 0x0000000c0c0c722b */ /* 0x000fd0000000000c */
[----:B------:R-:W-:-:S08]  /*06b0*/  DFMA R10, R10, R12, R10 ;  /* 0x0000000c0a0a722b */ /* 0x000fd0000000000a */
[----:B------:R-:W-:-:S08]  /*06c0*/  DFMA R12, R10, -R6, 1 ;  /* 0x3ff000000a0c742b */ /* 0x000fd00000000806 */
[----:B------:R-:W-:Y:S01]  /*06d0*/  DFMA R10, R10, R12, R10 ;  /* 0x0000000c0a0a722b */ /* 0x000fe2000000000a */
[----:B------:R-:W-:Y:S01]  /*06e0*/  LOP3.LUT R13, R9, 0x80047ae1, RZ, 0xfc, !PT ;  /* 0x80047ae1090d7812 */ /* 0x000fe200078efcff */
[----:B------:R-:W-:-:S06]  /*06f0*/  IMAD.MOV.U32 R12, RZ, RZ, 0x47ae147b ;  /* 0x47ae147bff0c7424 */ /* 0x000fcc00078e00ff */
[----:B------:R-:W-:-:S08]  /*0700*/  DMUL R16, R10, R12 ;  /* 0x0000000c0a107228 */ /* 0x000fd00000000000 */
[----:B------:R-:W-:-:S08]  /*0710*/  DFMA R14, R16, -R6, R12 ;  /* 0x80000006100e722b */ /* 0x000fd0000000000c */
[----:B------:R-:W-:Y:S01]  /*0720*/  DFMA R10, R10, R14, R16 ;  /* 0x0000000e0a0a722b */ /* 0x000fe20000000010 */
[----:B------:R-:W-:Y:S10]  /*0730*/  @P0 BRA `(.L_x_5) ;  /* 0x0000000000680947 */ /* 0x000ff40003800000 */
[----:B------:R-:W-:Y:S02]  /*0740*/  IMAD.MOV R15, RZ, RZ, -R18 ;  /* 0x000000ffff0f7224 */ /* 0x000fe400078e0a12 */
[----:B------:R-:W-:Y:S02]  /*0750*/  IMAD.MOV.U32 R2, RZ, RZ, 0x3f700000 ;  /* 0x3f700000ff027424 */ /* 0x000fe400078e00ff */
[----:B------:R-:W-:-:S03]  /*0760*/  IMAD.MOV.U32 R16, RZ, RZ, RZ ;  /* 0x000000ffff107224 */ /* 0x000fc600078e00ff */
[----:B------:R-:W-:-:S04]  /*0770*/  VIADDMNMX R2, R15, R2, 0xb9600000, !PT ;  /* 0xb96000000f027446 */ /* 0x000fc80007800102 */
[----:B------:R-:W-:-:S05]  /*0780*/  VIMNMX R2, PT, PT, R2, 0x46a00000, PT ;  /* 0x46a0000002027848 */ /* 0x000fca0003fe0100 */
[----:B------:R-:W-:-:S05]  /*0790*/  IMAD.IADD R9, R2, 0x1, -R9 ;  /* 0x0000000102097824 */ /* 0x000fca00078e0a09 */
[----:B------:R-:W-:-:S06]  /*07a0*/  IADD3 R17, PT, PT, R9, 0x7fe00000, RZ ;  /* 0x7fe0000009117810 */ /* 0x000fcc0007ffe0ff */
[----:B------:R-:W-:-:S10]  /*07b0*/  DMUL R14, R10, R16 ;  /* 0x000000100a0e7228 */ /* 0x000fd40000000000 */
[----:B------:R-:W-:-:S13]  /*07c0*/  FSETP.GTU.AND P0, PT, |R15|, 1.469367938527859385e-39, PT ;  /* 0x001000000f00780b */ /* 0x000fda0003f0c200 */
[----:B------:R-:W-:Y:S05]  /*07d0*/  @P0 BRA `(.L_x_6) ;  /* 0x0000000000880947 */ /* 0x000fea0003800000 */
[----:B------:R-:W-:Y:S01]  /*07e0*/  DFMA R6, R10, -R6, R12 ;  /* 0x800000060a06722b */ /* 0x000fe2000000000c */
[----:B------:R-:W-:-:S09]  /*07f0*/  IMAD.MOV.U32 R16, RZ, RZ, RZ ;  /* 0x000000ffff107224 */ /* 0x000fd200078e00ff */
[C---:B------:R-:W-:Y:S02]  /*0800*/  FSETP.NEU.AND P0, PT, R7.reuse, RZ, PT ;  /* 0x000000ff0700720b */ /* 0x040fe40003f0d000 */
[----:B------:R-:W-:-:S04]  /*0810*/  LOP3.LUT R13, R7, 0x80000000, R3, 0x48, !PT ;  /* 0x80000000070d7812 */ /* 0x000fc800078e4803 */
[----:B------:R-:W-:-:S07]  /*0820*/  LOP3.LUT R17, R13, R17, RZ, 0xfc, !PT ;  /* 0x000000110d117212 */ /* 0x000fce00078efcff */
[----:B------:R-:W-:Y:S05]  /*0830*/  @!P0 BRA `(.L_x_6) ;  /* 0x0000000000708947 */ /* 0x000fea0003800000 */
[----:B------:R-:W-:Y:S01]  /*0840*/  IMAD.MOV R3, RZ, RZ, -R9 ;  /* 0x000000ffff037224 */ /* 0x000fe200078e0a09 */
[----:B------:R-:W-:Y:S01]  /*0850*/  IADD3 R9, PT, PT, -R9, -0x43300000, RZ ;  /* 0xbcd0000009097810 */ /* 0x000fe20007ffe1ff */
[----:B------:R-:W-:-:S06]  /*0860*/  IMAD.MOV.U32 R2, RZ, RZ, RZ ;  /* 0x000000ffff027224 */ /* 0x000fcc00078e00ff */
[----:B------:R-:W-:Y:S02]  /*0870*/  DFMA R2, R14, -R2, R10 ;  /* 0x800000020e02722b */ /* 0x000fe4000000000a */
[----:B------:R-:W-:-:S08]  /*0880*/  DMUL.RP R10, R10, R16 ;  /* 0x000000100a0a7228 */ /* 0x000fd00000008000 */
[----:B------:R-:W-:Y:S02]  /*0890*/  FSETP.NEU.AND P0, PT, |R3|, R9, PT ;  /* 0x000000090300720b */ /* 0x000fe40003f0d200 */
[----:B------:R-:W-:Y:S02]  /*08a0*/  LOP3.LUT R13, R11, R13, RZ, 0x3c, !PT ;  /* 0x0000000d0b0d7212 */ /* 0x000fe400078e3cff */
[----:B------:R-:W-:Y:S02]  /*08b0*/  FSEL R14, R10, R14, !P0 ;  /* 0x0000000e0a0e7208 */ /* 0x000fe40004000000 */
[----:B------:R-:W-:Y:S01]  /*08c0*/  FSEL R15, R13, R15, !P0 ;  /* 0x0000000f0d0f7208 */ /* 0x000fe20004000000 */
[----:B------:R-:W-:Y:S06]  /*08d0*/  BRA `(.L_x_6) ;  /* 0x0000000000487947 */ /* 0x000fec0003800000 */
.L_x_5:
[----:B------:R-:W0:Y:S02]  /*08e0*/  LDC.64 R6, c[0x0][0x3c0] ;  /* 0x0000f000ff067b82 */ /* 0x000e240000000a00 */
[----:B0-----:R-:W-:-:S14]  /*08f0*/  DSETP.NAN.AND P0, PT, R6, R6, PT ;  /* 0x000000060600722a */ /* 0x001fdc0003f08000 */
[----:B------:R-:W-:Y:S05]  /*0900*/  @P0 BRA `(.L_x_7) ;  /* 0x0000000000340947 */ /* 0x000fea0003800000 */
[----:B------:R-:W-:Y:S01]  /*0910*/  ISETP.NE.AND P0, PT, R20, R19, PT ;  /* 0x000000131400720c */ /* 0x000fe20003f05270 */
[----:B------:R-:W-:Y:S01]  /*0920*/  IMAD.MOV.U32 R15, RZ, RZ, -0x80000 ;  /* 0xfff80000ff0f7424 */ /* 0x000fe200078e00ff */
[----:B------:R-:W-:-:S11]  /*0930*/  MOV R14, 0x0 ;  /* 0x00000000000e7802 */ /* 0x000fd60000000f00 */
[----:B------:R-:W-:Y:S05]  /*0940*/  @!P0 BRA `(.L_x_6) ;  /* 0x00000000002c8947 */ /* 0x000fea0003800000 */
[----:B------:R-:W-:Y:S02]  /*0950*/  ISETP.NE.AND P0, PT, R20, 0x7ff00000, PT ;  /* 0x7ff000001400780c */ /* 0x000fe40003f05270 */
[----:B------:R-:W-:Y:S02]  /*0960*/  LOP3.LUT R3, R3, 0xbf747ae1, RZ, 0x3c, !PT ;  /* 0xbf747ae103037812 */ /* 0x000fe400078e3cff */
[----:B------:R-:W-:Y:S02]  /*0970*/  ISETP.EQ.OR P0, PT, R19, RZ, !P0 ;  /* 0x000000ff1300720c */ /* 0x000fe40004702670 */
[----:B------:R-:W-:-:S11]  /*0980*/  LOP3.LUT R15, R3, 0x80000000, RZ, 0xc0, !PT ;  /* 0x80000000030f7812 */ /* 0x000fd600078ec0ff */
[----:B------:R-:W-:Y:S01]  /*0990*/  @P0 LOP3.LUT R2, R15, 0x7ff00000, RZ, 0xfc, !PT ;  /* 0x7ff000000f020812 */ /* 0x000fe200078efcff */
[----:B------:R-:W-:Y:S02]  /*09a0*/  @!P0 IMAD.MOV.U32 R14, RZ, RZ, RZ ;  /* 0x000000ffff0e8224 */ /* 0x000fe400078e00ff */
[----:B------:R-:W-:Y:S02]  /*09b0*/  @P0 IMAD.MOV.U32 R14, RZ, RZ, RZ ;  /* 0x000000ffff0e0224 */ /* 0x000fe400078e00ff */
[----:B------:R-:W-:Y:S01]  /*09c0*/  @P0 IMAD.MOV.U32 R15, RZ, RZ, R2 ;  /* 0x000000ffff0f0224 */ /* 0x000fe200078e0002 */
[----:B------:R-:W-:Y:S06]  /*09d0*/  BRA `(.L_x_6) ;  /* 0x0000000000087947 */ /* 0x000fec0003800000 */
.L_x_7:
[----:B------:R-:W-:Y:S02]  /*09e0*/  LOP3.LUT R15, R3, 0x80000, RZ, 0xfc, !PT ;  /* 0x00080000030f7812 */ /* 0x000fe400078efcff */
[----:B------:R-:W-:-:S07]  /*09f0*/  MOV R14, R2 ;  /* 0x00000002000e7202 */ /* 0x000fce0000000f00 */
.L_x_6:
[----:B------:R-:W-:Y:S02]  /*0a00*/  IMAD.MOV.U32 R9, RZ, RZ, 0x0 ;  /* 0x00000000ff097424 */ /* 0x000fe400078e00ff */
[----:B------:R-:W-:Y:S02]  /*0a10*/  IMAD.MOV.U32 R2, RZ, RZ, R14 ;  /* 0x000000ffff027224 */ /* 0x000fe400078e000e */
[----:B------:R-:W-:Y:S01]  /*0a20*/  IMAD.MOV.U32 R3, RZ, RZ, R15 ;  /* 0x000000ffff037224 */ /* 0x000fe200078e000f */
[----:B------:R-:W-:Y:S06]  /*0a30*/  RET.REL.NODEC R8 `(_Z13signal_kernelPKdS0_S0_PiPdS2_idd) ;  /* 0xfffffff408707950 */ /* 0x000fec0003c3ffff */
.L_x_8:
        /* <DEDUP_REMOVED lines=12> */
.L_x_50:


//--------------------- .text._Z10rsi_kernelPKdPdii --------------------------
	.section	.text._Z10rsi_kernelPKdPdii,"ax",@progbits
	.align	128
        .global         _Z10rsi_kernelPKdPdii
        .type           _Z10rsi_kernelPKdPdii,@function
        .size           _Z10rsi_kernelPKdPdii,(.L_x_51 - _Z10rsi_kernelPKdPdii)
        .other          _Z10rsi_kernelPKdPdii,@"STO_CUDA_ENTRY STV_DEFAULT"
_Z10rsi_kernelPKdPdii:
.text._Z10rsi_kernelPKdPdii:
        /* <DEDUP_REMOVED lines=8> */
[----:B------:R-:W0:Y:S01]  /*0080*/  LDCU UR5, c[0x0][0x394] ;  /* 0x00007280ff0577ac */ /* 0x000e220008000800 */
[----:B------:R-:W1:Y:S01]  /*0090*/  LDCU.64 UR10, c[0x0][0x358] ;  /* 0x00006b00ff0a77ac */ /* 0x000e620008000a00 */
[----:B0-----:R-:W-:-:S09]  /*00a0*/  UISETP.GE.AND UP0, UPT, UR5, URZ, UPT ;  /* 0x000000ff0500728c */ /* 0x001fd2000bf06270 */
[----:B-1----:R-:W-:Y:S05]  /*00b0*/  BRA.U !UP0, `(.L_x_9) ;  /* 0x00000009089c7547 */ /* 0x002fea000b800000 */
[----:B------:R-:W-:Y:S02]  /*00c0*/  UISETP.GE.U32.AND UP1, UPT, UR5, 0x7, UPT ;  /* 0x000000070500788c */ /* 0x000fe4000bf26070 */
[----:B------:R-:W-:Y:S01]  /*00d0*/  VIADD R3, R2, -UR5 ;  /* 0x8000000502037c36 */ /* 0x000fe20008000000 */
[----:B------:R-:W-:Y:S02]  /*00e0*/  UIADD3 UR6, UPT, UPT, UR5, 0x1, URZ ;  /* 0x0000000105067890 */ /* 0x000fe4000fffe0ff */
[----:B------:R-:W-:Y:S01]  /*00f0*/  IMAD R4, R0, UR5, R0 ;  /* 0x0000000500047c24 */ /* 0x000fe2000f8e0200 */
[----:B------:R-:W-:Y:S01]  /*0100*/  UMOV UR4, URZ ;  /* 0x000000ff00047c82 */ /* 0x000fe20008000000 */
[----:B------:R-:W-:-:S04]  /*0110*/  ULOP3.LUT UR12, UR6, 0x7, URZ, 0xc0, !UPT ;  /* 0x00000007060c7892 */ /* 0x000fc8000f8ec0ff */
[----:B------:R-:W-:Y:S01]  /*0120*/  UISETP.NE.AND UP0, UPT, UR12, URZ, UPT ;  /* 0x000000ff0c00728c */ /* 0x000fe2000bf05270 */
[----:B------:R-:W-:Y:S10]  /*0130*/  BRA.U !UP1, `(.L_x_10) ;  /* 0x00000005092c7547 */ /* 0x000ff4000b800000 */
[----:B------:R-:W0:Y:S01]  /*0140*/  LDCU UR9, c[0x0][0x390] ;  /* 0x00007200ff0977ac */ /* 0x000e220008000800 */
[----:B------:R-:W-:Y:S01]  /*0150*/  ULOP3.LUT UR4, UR6, 0xfffffff8, URZ, 0xc0, !UPT ;  /* 0xfffffff806047892 */ /* 0x000fe2000f8ec0ff */
[----:B------:R-:W-:-:S11]  /*0160*/  UMOV UR5, URZ ;  /* 0x000000ff00057c82 */ /* 0x000fd60008000000 */
.L_x_11:
[----:B-1----:R-:W-:Y:S01]  /*0170*/  VIADD R5, R3, UR5 ;  /* 0x0000000503057c36 */ /* 0x002fe20008000000 */
[----:B------:R-:W-:-:S03]  /*0180*/  CS2R R6, SRZ ;  /* 0x0000000000067805 */ /* 0x000fc6000001ff00 */
[C---:B------:R-:W-:Y:S01]  /*0190*/  VIADD R9, R5.reuse, 0x1 ;  /* 0x0000000105097836 */ /* 0x040fe20000000000 */
[C---:B0-----:R-:W-:Y:S01]  /*01a0*/  ISETP.GE.AND P5, PT, R5.reuse, UR9, PT ;  /* 0x0000000905007c0c */ /* 0x041fe2000bfa6270 */
[C---:B------:R-:W-:Y:S02]  /*01b0*/  VIADD R19, R5.reuse, 0x2 ;  /* 0x0000000205137836 */ /* 0x040fe40000000000 */
[C---:B------:R-:W-:Y:S01]  /*01c0*/  VIADD R23, R5.reuse, 0x5 ;  /* 0x0000000505177836 */ /* 0x040fe20000000000 */
[C---:B------:R-:W-:Y:S01]  /*01d0*/  ISETP.LT.OR P5, PT, R5.reuse, RZ, P5 ;  /* 0x000000ff0500720c */ /* 0x040fe20002fa1670 */
[----:B------:R-:W-:Y:S01]  /*01e0*/  VIADD R25, R5, 0x4 ;  /* 0x0000000405197836 */ /* 0x000fe20000000000 */
[----:B------:R-:W-:Y:S01]  /*01f0*/  ISETP.GE.AND P0, PT, R9, UR9, PT ;  /* 0x0000000909007c0c */ /* 0x000fe2000bf06270 */
[----:B------:R-:W-:Y:S01]  /*0200*/  VIADD R17, R5, 0x3 ;  /* 0x0000000305117836 */ /* 0x000fe20000000000 */
[----:B------:R-:W-:Y:S01]  /*0210*/  ISETP.GE.AND P4, PT, R19, UR9, PT ;  /* 0x0000000913007c0c */ /* 0x000fe2000bf86270 */
[----:B------:R-:W-:Y:S01]  /*0220*/  VIADD R27, R5, 0x6 ;  /* 0x00000006051b7836 */ /* 0x000fe20000000000 */
[----:B------:R-:W-:-:S02]  /*0230*/  ISETP.LT.OR P0, PT, R9, RZ, P0 ;  /* 0x000000ff0900720c */ /* 0x000fc40000701670 */
[----:B------:R-:W-:Y:S02]  /*0240*/  ISETP.LT.OR P4, PT, R19, RZ, P4 ;  /* 0x000000ff1300720c */ /* 0x000fe40002781670 */
[----:B------:R-:W-:Y:S02]  /*0250*/  ISETP.GE.AND P1, PT, R23, UR9, PT ;  /* 0x0000000917007c0c */ /* 0x000fe4000bf26270 */
[----:B------:R-:W-:Y:S01]  /*0260*/  ISETP.GE.AND P2, PT, R25, UR9, PT ;  /* 0x0000000919007c0c */ /* 0x000fe2000bf46270 */
[----:B------:R-:W0:Y:S01]  /*0270*/  @!P5 LDC.64 R10, c[0x0][0x380] ;  /* 0x0000e000ff0adb82 */ /* 0x000e220000000a00 */
[----:B------:R-:W-:Y:S02]  /*0280*/  ISETP.LT.OR P1, PT, R23, RZ, P1 ;  /* 0x000000ff1700720c */ /* 0x000fe40000f21670 */
[----:B------:R-:W-:Y:S02]  /*0290*/  ISETP.LT.OR P2, PT, R25, RZ, P2 ;  /* 0x000000ff1900720c */ /* 0x000fe40001741670 */
[----:B------:R-:W-:-:S03]  /*02a0*/  ISETP.GE.AND P3, PT, R17, UR9, PT ;  /* 0x0000000911007c0c */ /* 0x000fc6000bf66270 */
[----:B------:R-:W1:Y:S01]  /*02b0*/  @!P0 LDC.64 R14, c[0x0][0x380] ;  /* 0x0000e000ff0e8b82 */ /* 0x000e620000000a00 */
[----:B------:R-:W-:Y:S02]  /*02c0*/  ISETP.GE.AND P6, PT, R27, UR9, PT ;  /* 0x000000091b007c0c */ /* 0x000fe4000bfc6270 */
[----:B------:R-:W-:-:S05]  /*02d0*/  ISETP.LT.OR P3, PT, R17, RZ, P3 ;  /* 0x000000ff1100720c */ /* 0x000fca0001f61670 */
[----:B------:R-:W2:Y:S01]  /*02e0*/  @!P4 LDC.64 R12, c[0x0][0x380] ;  /* 0x0000e000ff0ccb82 */ /* 0x000ea20000000a00 */
[----:B0-----:R-:W-:Y:S01]  /*02f0*/  @!P5 IMAD.WIDE.U32 R10, R5, 0x8, R10 ;  /* 0x00000008050ad825 */ /* 0x001fe200078e000a */
[----:B------:R-:W-:-:S06]  /*0300*/  ISETP.LT.OR P6, PT, R27, RZ, P6 ;  /* 0x000000ff1b00720c */ /* 0x000fcc00037c1670 */
[----:B------:R-:W0:Y:S01]  /*0310*/  @!P1 LDC.64 R20, c[0x0][0x380] ;  /* 0x0000e000ff149b82 */ /* 0x000e220000000a00 */
[----:B------:R-:W-:Y:S01]  /*0320*/  VIADD R5, R5, 0x7 ;  /* 0x0000000705057836 */ /* 0x000fe20000000000 */
[----:B------:R3:W4:Y:S01]  /*0330*/  @!P5 LDG.E.64 R6, desc[UR10][R10.64] ;  /* 0x0000000a0a06d981 */ /* 0x000722000c1e1b00 */
[----:B-1----:R-:W-:-:S03]  /*0340*/  @!P0 IMAD.WIDE.U32 R14, R9, 0x8, R14 ;  /* 0x00000008090e8825 */ /* 0x002fc600078e000e */
[C---:B------:R-:W-:Y:S02]  /*0350*/  ISETP.GE.AND P5, PT, R5.reuse, UR9, PT ;  /* 0x0000000905007c0c */ /* 0x040fe4000bfa6270 */
[----:B------:R-:W-:Y:S01]  /*0360*/  CS2R R8, SRZ ;  /* 0x0000000000087805 */ /* 0x000fe2000001ff00 */
[----:B------:R-:W1:Y:S01]  /*0370*/  @!P3 LDC.64 R28, c[0x0][0x380] ;  /* 0x0000e000ff1cbb82 */ /* 0x000e620000000a00 */
[----:B------:R-:W-:Y:S02]  /*0380*/  ISETP.LT.OR P5, PT, R5, RZ, P5 ;  /* 0x000000ff0500720c */ /* 0x000fe40002fa1670 */
[----:B---3--:R-:W-:Y:S01]  /*0390*/  CS2R R10, SRZ ;  /* 0x00000000000a7805 */ /* 0x008fe2000001ff00 */
[----:B--2---:R-:W-:Y:S01]  /*03a0*/  @!P4 IMAD.WIDE.U32 R12, R19, 0x8, R12 ;  /* 0x00000008130cc825 */ /* 0x004fe200078e000c */
[----:B------:R2:W3:Y:S03]  /*03b0*/  @!P0 LDG.E.64 R8, desc[UR10][R14.64] ;  /* 0x0000000a0e088981 */ /* 0x0004e6000c1e1b00 */
[----:B------:R-:W5:Y:S01]  /*03c0*/  @!P2 LDC.64 R18, c[0x0][0x380] ;  /* 0x0000e000ff12ab82 */ /* 0x000f620000000a00 */
[----:B------:R2:W3:Y:S07]  /*03d0*/  @!P4 LDG.E.64 R10, desc[UR10][R12.64] ;  /* 0x0000000a0c0ac981 */ /* 0x0004ee000c1e1b00 */
[----:B--2---:R-:W2:Y:S08]  /*03e0*/  @!P5 LDC.64 R14, c[0x0][0x380] ;  /* 0x0000e000ff0edb82 */ /* 0x004eb00000000a00 */
[----:B------:R-:W2:Y:S01]  /*03f0*/  @!P6 LDC.64 R12, c[0x0][0x380] ;  /* 0x0000e000ff0ceb82 */ /* 0x000ea20000000a00 */
[----:B0-----:R-:W-:Y:S01]  /*0400*/  @!P1 IMAD.WIDE.U32 R20, R23, 0x8, R20 ;  /* 0x0000000817149825 */ /* 0x001fe200078e0014 */
[----:B------:R-:W-:-:S03]  /*0410*/  CS2R R22, SRZ ;  /* 0x0000000000167805 */ /* 0x000fc6000001ff00 */
[----:B-----5:R-:W-:Y:S01]  /*0420*/  @!P2 IMAD.WIDE.U32 R18, R25, 0x8, R18 ;  /* 0x000000081912a825 */ /* 0x020fe200078e0012 */
[----:B------:R-:W-:-:S03]  /*0430*/  CS2R R24, SRZ ;  /* 0x0000000000187805 */ /* 0x000fc6000001ff00 */
[----:B-1----:R-:W-:Y:S01]  /*0440*/  @!P3 IMAD.WIDE.U32 R28, R17, 0x8, R28 ;  /* 0x00000008111cb825 */ /* 0x002fe200078e001c */
[----:B------:R2:W5:Y:S01]  /*0450*/  @!P2 LDG.E.64 R22, desc[UR10][R18.64] ;  /* 0x0000000a1216a981 */ /* 0x000562000c1e1b00 */
[----:B------:R-:W-:-:S03]  /*0460*/  CS2R R16, SRZ ;  /* 0x0000000000107805 */ /* 0x000fc6000001ff00 */
[----:B------:R-:W5:Y:S04]  /*0470*/  @!P1 LDG.E.64 R24, desc[UR10][R20.64] ;  /* 0x0000000a14189981 */ /* 0x000f68000c1e1b00 */
[----:B------:R-:W5:Y:S01]  /*0480*/  @!P3 LDG.E.64 R16, desc[UR10][R28.64] ;  /* 0x0000000a1c10b981 */ /* 0x000f62000c1e1b00 */
[----:B--2---:R-:W-:Y:S01]  /*0490*/  @!P5 IMAD.WIDE.U32 R18, R5, 0x8, R14 ;  /* 0x000000080512d825 */ /* 0x004fe200078e000e */
[----:B------:R-:W-:-:S03]  /*04a0*/  CS2R R14, SRZ ;  /* 0x00000000000e7805 */ /* 0x000fc6000001ff00 */
[----:B------:R-:W-:Y:S01]  /*04b0*/  @!P6 IMAD.WIDE.U32 R12, R27, 0x8, R12 ;  /* 0x000000081b0ce825 */ /* 0x000fe200078e000c */
[----:B------:R-:W-:Y:S02]  /*04c0*/  CS2R R26, SRZ ;  /* 0x00000000001a7805 */ /* 0x000fe4000001ff00 */
[----:B------:R-:W2:Y:S04]  /*04d0*/  @!P5 LDG.E.64 R14, desc[UR10][R18.64] ;  /* 0x0000000a120ed981 */ /* 0x000ea8000c1e1b00 */
[----:B------:R-:W2:Y:S01]  /*04e0*/  @!P6 LDG.E.64 R26, desc[UR10][R12.64] ;  /* 0x0000000a0c1ae981 */ /* 0x000ea2000c1e1b00 */
[----:B------:R-:W0:Y:S01]  /*04f0*/  S2UR UR8, SR_CgaCtaId ;  /* 0x00000000000879c3 */ /* 0x000e220000008800 */
[----:B------:R-:W-:Y:S01]  /*0500*/  UMOV UR7, 0x400 ;  /* 0x0000040000077882 */ /* 0x000fe20000000000 */
[----:B------:R-:W-:Y:S01]  /*0510*/  VIADD R5, R4, UR5 ;  /* 0x0000000504057c36 */ /* 0x000fe20008000000 */
[----:B------:R-:W-:-:S02]  /*0520*/  UIADD3 UR5, UPT, UPT, UR5, 0x8, URZ ;  /* 0x0000000805057890 */ /* 0x000fc4000fffe0ff */
[----:B0-----:R-:W-:-:S06]  /*0530*/  ULEA UR7, UR8, UR7, 0x18 ;  /* 0x0000000708077291 */ /* 0x001fcc000f8ec0ff */
[----:B------:R-:W-:Y:S01]  /*0540*/  LEA R5, R5, UR7, 0x3 ;  /* 0x0000000705057c11 */ /* 0x000fe2000f8e18ff */
[----:B------:R-:W-:-:S04]  /*0550*/  UISETP.NE.AND UP1, UPT, UR5, UR4, UPT ;  /* 0x000000040500728c */ /* 0x000fc8000bf25270 */
[----:B----4-:R1:W-:Y:S04]  /*0560*/  STS.64 [R5], R6 ;  /* 0x0000000605007388 */ /* 0x0103e80000000a00 */
[----:B---3--:R1:W-:Y:S04]  /*0570*/  STS.64 [R5+0x8], R8 ;  /* 0x0000080805007388 */ /* 0x0083e80000000a00 */
[----:B------:R1:W-:Y:S04]  /*0580*/  STS.64 [R5+0x10], R10 ;  /* 0x0000100a05007388 */ /* 0x0003e80000000a00 */
[----:B-----5:R1:W-:Y:S04]  /*0590*/  STS.64 [R5+0x20], R22 ;  /* 0x0000201605007388 */ /* 0x0203e80000000a00 */
[----:B------:R1:W-:Y:S04]  /*05a0*/  STS.64 [R5+0x28], R24 ;  /* 0x0000281805007388 */ /* 0x0003e80000000a00 */
[----:B------:R1:W-:Y:S04]  /*05b0*/  STS.64 [R5+0x18], R16 ;  /* 0x0000181005007388 */ /* 0x0003e80000000a00 */
[----:B--2---:R1:W-:Y:S04]  /*05c0*/  STS.64 [R5+0x38], R14 ;  /* 0x0000380e05007388 */ /* 0x0043e80000000a00 */
[----:B------:R1:W-:Y:S01]  /*05d0*/  STS.64 [R5+0x30], R26 ;  /* 0x0000301a05007388 */ /* 0x0003e20000000a00 */
[----:B------:R-:W-:Y:S05]  /*05e0*/  BRA.U UP1, `(.L_x_11) ;  /* 0xfffffff901e07547 */ /* 0x000fea000b83ffff */
.L_x_10:
[----:B------:R-:W-:Y:S05]  /*05f0*/  BRA.U !UP0, `(.L_x_9) ;  /* 0x00000005084c7547 */ /* 0x000fea000b800000 */
[----:B------:R-:W-:Y:S02]  /*0600*/  UISETP.GE.U32.AND UP0, UPT, UR12, 0x4, UPT ;  /* 0x000000040c00788c */ /* 0x000fe4000bf06070 */
[----:B------:R-:W-:-:S07]  /*0610*/  ULOP3.LUT UP1, UR6, UR6, 0x3, URZ, 0xc0, !UPT ;  /* 0x0000000306067892 */ /* 0x000fce000f82c0ff */
[----:B------:R-:W-:Y:S05]  /*0620*/  BRA.U !UP0, `(.L_x_12) ;  /* 0x0000000108987547 */ /* 0x000fea000b800000 */
[----:B-1----:R-:W-:Y:S01]  /*0630*/  VIADD R5, R3, UR4 ;  /* 0x0000000403057c36 */ /* 0x002fe20008000000 */
[----:B------:R-:W-:-:S03]  /*0640*/  CS2R R18, SRZ ;  /* 0x0000000000127805 */ /* 0x000fc6000001ff00 */
[C---:B------:R-:W-:Y:S01]  /*0650*/  VIADD R13, R5.reuse, 0x1 ;  /* 0x00000001050d7836 */ /* 0x040fe20000000000 */
[C---:B------:R-:W-:Y:S01]  /*0660*/  ISETP.GE.AND P0, PT, R5.reuse, UR9, PT ;  /* 0x0000000905007c0c */ /* 0x040fe2000bf06270 */
[C---:B------:R-:W-:Y:S02]  /*0670*/  VIADD R15, R5.reuse, 0x2 ;  /* 0x00000002050f7836 */ /* 0x040fe40000000000 */
[----:B------:R-:W-:Y:S01]  /*0680*/  VIADD R21, R5, 0x3 ;  /* 0x0000000305157836 */ /* 0x000fe20000000000 */
[----:B------:R-:W-:Y:S02]  /*0690*/  ISETP.GE.AND P1, PT, R13, UR9, PT ;  /* 0x000000090d007c0c */ /* 0x000fe4000bf26270 */
[----:B------:R-:W-:Y:S02]  /*06a0*/  ISETP.GE.AND P2, PT, R15, UR9, PT ;  /* 0x000000090f007c0c */ /* 0x000fe4000bf46270 */
[----:B------:R-:W-:Y:S02]  /*06b0*/  ISETP.GE.AND P3, PT, R21, UR9, PT ;  /* 0x0000000915007c0c */ /* 0x000fe4000bf66270 */
[----:B------:R-:W-:-:S02]  /*06c0*/  ISETP.LT.OR P1, PT, R13, RZ, P1 ;  /* 0x000000ff0d00720c */ /* 0x000fc40000f21670 */
[----:B------:R-:W-:Y:S02]  /*06d0*/  ISETP.LT.OR P2, PT, R15, RZ, P2 ;  /* 0x000000ff0f00720c */ /* 0x000fe40001741670 */
[----:B------:R-:W-:Y:S02]  /*06e0*/  ISETP.LT.OR P3, PT, R21, RZ, P3 ;  /* 0x000000ff1500720c */ /* 0x000fe40001f61670 */
[----:B------:R-:W-:-:S07]  /*06f0*/  ISETP.LT.OR P0, PT, R5, RZ, P0 ;  /* 0x000000ff0500720c */ /* 0x000fce0000701670 */
[----:B------:R-:W0:Y:S08]  /*0700*/  @!P1 LDC.64 R8, c[0x0][0x380] ;  /* 0x0000e000ff089b82 */ /* 0x000e300000000a00 */
[----:B------:R-:W1:Y:S08]  /*0710*/  @!P2 LDC.64 R16, c[0x0][0x380] ;  /* 0x0000e000ff10ab82 */ /* 0x000e700000000a00 */
[----:B------:R-:W2:Y:S08]  /*0720*/  @!P3 LDC.64 R10, c[0x0][0x380] ;  /* 0x0000e000ff0abb82 */ /* 0x000eb00000000a00 */
[----:B------:R-:W3:Y:S01]  /*0730*/  @!P0 LDC.64 R6, c[0x0][0x380] ;  /* 0x0000e000ff068b82 */ /* 0x000ee20000000a00 */
[----:B0-----:R-:W-:Y:S01]  /*0740*/  @!P1 IMAD.WIDE.U32 R8, R13, 0x8, R8 ;  /* 0x000000080d089825 */ /* 0x001fe200078e0008 */
[----:B------:R-:W-:-:S03]  /*0750*/  CS2R R12, SRZ ;  /* 0x00000000000c7805 */ /* 0x000fc6000001ff00 */
[----:B-1----:R-:W-:Y:S01]  /*0760*/  @!P2 IMAD.WIDE.U32 R16, R15, 0x8, R16 ;  /* 0x000000080f10a825 */ /* 0x002fe200078e0010 */
[----:B------:R-:W-:Y:S02]  /*0770*/  CS2R R14, SRZ ;  /* 0x00000000000e7805 */ /* 0x000fe4000001ff00 */
[----:B------:R-:W4:Y:S04]  /*0780*/  @!P1 LDG.E.64 R12, desc[UR10][R8.64] ;  /* 0x0000000a080c9981 */ /* 0x000f28000c1e1b00 */
[----:B------:R-:W5:Y:S01]  /*0790*/  @!P2 LDG.E.64 R14, desc[UR10][R16.64] ;  /* 0x0000000a100ea981 */ /* 0x000f62000c1e1b00 */
[----:B--2---:R-:W-:Y:S01]  /*07a0*/  @!P3 IMAD.WIDE.U32 R20, R21, 0x8, R10 ;  /* 0x000000081514b825 */ /* 0x004fe200078e000a */
[----:B------:R-:W-:-:S04]  /*07b0*/  CS2R R10, SRZ ;  /* 0x00000000000a7805 */ /* 0x000fc8000001ff00 */
[----:B------:R-:W2:Y:S01]  /*07c0*/  @!P3 LDG.E.64 R18, desc[UR10][R20.64] ;  /* 0x0000000a1412b981 */ /* 0x000ea2000c1e1b00 */
[----:B---3--:R-:W-:-:S05]  /*07d0*/  @!P0 IMAD.WIDE.U32 R6, R5, 0x8, R6 ;  /* 0x0000000805068825 */ /* 0x008fca00078e0006 */
[----:B------:R-:W3:Y:S01]  /*07e0*/  @!P0 LDG.E.64 R10, desc[UR10][R6.64] ;  /* 0x0000000a060a8981 */ /* 0x000ee2000c1e1b00 */
[----:B------:R-:W0:Y:S01]  /*07f0*/  S2UR UR7, SR_CgaCtaId ;  /* 0x00000000000779c3 */ /* 0x000e220000008800 */
[----:B------:R-:W-:Y:S01]  /*0800*/  UMOV UR5, 0x400 ;  /* 0x0000040000057882 */ /* 0x000fe20000000000 */
[----:B------:R-:W-:Y:S01]  /*0810*/  VIADD R5, R4, UR4 ;  /* 0x0000000404057c36 */ /* 0x000fe20008000000 */
[----:B0-----:R-:W-:-:S06]  /*0820*/  ULEA UR5, UR7, UR5, 0x18 ;  /* 0x0000000507057291 */ /* 0x001fcc000f8ec0ff */
[----:B------:R-:W-:Y:S01]  /*0830*/  LEA R5, R5, UR5, 0x3 ;  /* 0x0000000505057c11 */ /* 0x000fe2000f8e18ff */
[----:B------:R-:W-:-:S04]  /*0840*/  UIADD3 UR4, UPT, UPT, UR4, 0x4, URZ ;  /* 0x0000000404047890 */ /* 0x000fc8000fffe0ff */
[----:B----4-:R0:W-:Y:S04]  /*0850*/  STS.64 [R5+0x8], R12 ;  /* 0x0000080c05007388 */ /* 0x0101e80000000a00 */
[----:B-----5:R0:W-:Y:S04]  /*0860*/  STS.64 [R5+0x10], R14 ;  /* 0x0000100e05007388 */ /* 0x0201e80000000a00 */
[----:B--2---:R0:W-:Y:S04]  /*0870*/  STS.64 [R5+0x18], R18 ;  /* 0x0000181205007388 */ /* 0x0041e80000000a00 */
[----:B---3--:R0:W-:Y:S02]  /*0880*/  STS.64 [R5], R10 ;  /* 0x0000000a05007388 */ /* 0x0081e40000000a00 */
.L_x_12:
[----:B------:R-:W-:Y:S05]  /*0890*/  BRA.U !UP1, `(.L_x_9) ;  /* 0x0000000109a47547 */ /* 0x000fea000b800000 */
[----:B------:R-:W2:Y:S01]  /*08a0*/  LDCU UR5, c[0x0][0x394] ;  /* 0x00007280ff0577ac */ /* 0x000ea20008000800 */
[----:B------:R-:W-:Y:S02]  /*08b0*/  UISETP.NE.AND UP0, UPT, UR6, 0x1, UPT ;  /* 0x000000010600788c */ /* 0x000fe4000bf05270 */
[----:B--2---:R-:W-:-:S04]  /*08c0*/  ULOP3.LUT UR5, UR5, 0x1, URZ, 0xc0, !UPT ;  /* 0x0000000105057892 */ /* 0x004fc8000f8ec0ff */
[----:B------:R-:W-:-:S03]  /*08d0*/  UISETP.NE.U32.AND UP1, UPT, UR5, 0x1, UPT ;  /* 0x000000010500788c */ /* 0x000fc6000bf25070 */
[----:B------:R-:W-:Y:S08]  /*08e0*/  BRA.U !UP0, `(.L_x_13) ;  /* 0x0000000108587547 */ /* 0x000ff0000b800000 */
[----:B01----:R-:W-:Y:S01]  /*08f0*/  VIADD R11, R3, UR4 ;  /* 0x00000004030b7c36 */ /* 0x003fe20008000000 */
[----:B------:R-:W-:-:S03]  /*0900*/  CS2R R6, SRZ ;  /* 0x0000000000067805 */ /* 0x000fc6000001ff00 */
[C---:B------:R-:W-:Y:S01]  /*0910*/  VIADD R5, R11.reuse, 0x1 ;  /* 0x000000010b057836 */ /* 0x040fe20000000000 */
[----:B------:R-:W-:-:S04]  /*0920*/  ISETP.GE.AND P0, PT, R11, UR9, PT ;  /* 0x000000090b007c0c */ /* 0x000fc8000bf06270 */
[----:B------:R-:W-:Y:S02]  /*0930*/  ISETP.GE.AND P1, PT, R5, UR9, PT ;  /* 0x0000000905007c0c */ /* 0x000fe4000bf26270 */
[----:B------:R-:W-:Y:S02]  /*0940*/  ISETP.LT.OR P0, PT, R11, RZ, P0 ;  /* 0x000000ff0b00720c */ /* 0x000fe40000701670 */
[----:B------:R-:W-:-:S11]  /*0950*/  ISETP.LT.OR P1, PT, R5, RZ, P1 ;  /* 0x000000ff0500720c */ /* 0x000fd60000f21670 */
[----:B------:R-:W0:Y:S08]  /*0960*/  @!P0 LDC.64 R8, c[0x0][0x380] ;  /* 0x0000e000ff088b82 */ /* 0x000e300000000a00 */
[----:B------:R-:W1:Y:S01]  /*0970*/  @!P1 LDC.64 R12, c[0x0][0x380] ;  /* 0x0000e000ff0c9b82 */ /* 0x000e620000000a00 */
[----:B0-----:R-:W-:Y:S01]  /*0980*/  @!P0 IMAD.WIDE.U32 R8, R11, 0x8, R8 ;  /* 0x000000080b088825 */ /* 0x001fe200078e0008 */
[----:B------:R-:W-:-:S04]  /*0990*/  CS2R R10, SRZ ;  /* 0x00000000000a7805 */ /* 0x000fc8000001ff00 */
[----:B------:R-:W2:Y:S01]  /*09a0*/  @!P0 LDG.E.64 R6, desc[UR10][R8.64] ;  /* 0x0000000a08068981 */ /* 0x000ea2000c1e1b00 */
[----:B-1----:R-:W-:-:S05]  /*09b0*/  @!P1 IMAD.WIDE.U32 R12, R5, 0x8, R12 ;  /* 0x00000008050c9825 */ /* 0x002fca00078e000c */
[----:B------:R-:W3:Y:S01]  /*09c0*/  @!P1 LDG.E.64 R10, desc[UR10][R12.64] ;  /* 0x0000000a0c0a9981 */ /* 0x000ee2000c1e1b00 */
[----:B------:R-:W0:Y:S01]  /*09d0*/  S2UR UR6, SR_CgaCtaId ;  /* 0x00000000000679c3 */ /* 0x000e220000008800 */
[----:B------:R-:W-:Y:S01]  /*09e0*/  UMOV UR5, 0x400 ;  /* 0x0000040000057882 */ /* 0x000fe20000000000 */
[----:B------:R-:W-:Y:S01]  /*09f0*/  VIADD R5, R4, UR4 ;  /* 0x0000000404057c36 */ /* 0x000fe20008000000 */
[----:B0-----:R-:W-:-:S06]  /*0a00*/  ULEA UR5, UR6, UR5, 0x18 ;  /* 0x0000000506057291 */ /* 0x001fcc000f8ec0ff */
[----:B------:R-:W-:Y:S01]  /*0a10*/  LEA R5, R5, UR5, 0x3 ;  /* 0x0000000505057c11 */ /* 0x000fe2000f8e18ff */
[----:B------:R-:W-:-:S04]  /*0a20*/  UIADD3 UR4, UPT, UPT, UR4, 0x2, URZ ;  /* 0x0000000204047890 */ /* 0x000fc8000fffe0ff */
[----:B--2---:R2:W-:Y:S04]  /*0a30*/  STS.64 [R5], R6 ;  /* 0x0000000605007388 */ /* 0x0045e80000000a00 */
[----:B---3--:R2:W-:Y:S04]  /*0a40*/  STS.64 [R5+0x8], R10 ;  /* 0x0000080a05007388 */ /* 0x0085e80000000a00 */
.L_x_13:
[----:B------:R-:W-:Y:S05]  /*0a50*/  BRA.U !UP1, `(.L_x_9) ;  /* 0x0000000109347547 */ /* 0x000fea000b800000 */
[----:B------:R-:W-:Y:S01]  /*0a60*/  VIADD R3, R3, UR4 ;  /* 0x0000000403037c36 */ /* 0x000fe20008000000 */
[----:B-12---:R-:W-:-:S04]  /*0a70*/  CS2R R6, SRZ ;  /* 0x0000000000067805 */ /* 0x006fc8000001ff00 */
[----:B------:R-:W-:-:S04]  /*0a80*/  ISETP.GE.AND P0, PT, R3, UR9, PT ;  /* 0x0000000903007c0c */ /* 0x000fc8000bf06270 */
[----:B------:R-:W-:-:S13]  /*0a90*/  ISETP.LT.OR P0, PT, R3, RZ, P0 ;  /* 0x000000ff0300720c */ /* 0x000fda0000701670 */
[----:B------:R-:W1:Y:S02]  /*0aa0*/  @!P0 LDC.64 R8, c[0x0][0x380] ;  /* 0x0000e000ff088b82 */ /* 0x000e640000000a00 */
[----:B-1----:R-:W-:-:S05]  /*0ab0*/  @!P0 IMAD.WIDE.U32 R8, R3, 0x8, R8 ;  /* 0x0000000803088825 */ /* 0x002fca00078e0008 */
[----:B------:R-:W2:Y:S01]  /*0ac0*/  @!P0 LDG.E.64 R6, desc[UR10][R8.64] ;  /* 0x0000000a08068981 */ /* 0x000ea2000c1e1b00 */
[----:B------:R-:W1:Y:S01]  /*0ad0*/  S2UR UR6, SR_CgaCtaId ;  /* 0x00000000000679c3 */ /* 0x000e620000008800 */
[----:B------:R-:W-:Y:S01]  /*0ae0*/  UMOV UR5, 0x400 ;  /* 0x0000040000057882 */ /* 0x000fe20000000000 */
[----:B------:R-:W-:Y:S01]  /*0af0*/  VIADD R4, R4, UR4 ;  /* 0x0000000404047c36 */ /* 0x000fe20008000000 */
[----:B-1----:R-:W-:-:S06]  /*0b00*/  ULEA UR5, UR6, UR5, 0x18 ;  /* 0x0000000506057291 */ /* 0x002fcc000f8ec0ff */
[----:B------:R-:W-:-:S05]  /*0b10*/  LEA R3, R4, UR5, 0x3 ;  /* 0x0000000504037c11 */ /* 0x000fca000f8e18ff */
[----:B--2---:R3:W-:Y:S02]  /*0b20*/  STS.64 [R3], R6 ;  /* 0x0000000603007388 */ /* 0x0047e40000000a00 */
.L_x_9:
[----:B------:R-:W4:Y:S01]  /*0b30*/  LDCU UR9, c[0x0][0x394] ;  /* 0x00007280ff0977ac */ /* 0x000f220008000800 */
[----:B------:R-:W-:Y:S01]  /*0b40*/  BAR.SYNC.DEFER_BLOCKING 0x0 ;  /* 0x0000000000007b1d */ /* 0x000fe20000010000 */
[----:B----4-:R-:W-:-:S13]  /*0b50*/  ISETP.GE.AND P0, PT, R2, UR9, PT ;  /* 0x0000000902007c0c */ /* 0x010fda000bf06270 */
[----:B------:R-:W-:Y:S05]  /*0b60*/  @!P0 BRA `(.L_x_14) ;  /* 0x0000001000108947 */ /* 0x000fea0003800000 */
[----:B------:R-:W-:Y:S01]  /*0b70*/  UISETP.GE.AND UP0, UPT, UR9, 0x1, UPT ;  /* 0x000000010900788c */ /* 0x000fe2000bf06270 */
[----:B-123--:R-:W-:Y:S02]  /*0b80*/  CS2R R6, SRZ ;  /* 0x0000000000067805 */ /* 0x00efe4000001ff00 */
[----:B------:R-:W-:-:S06]  /*0b90*/  CS2R R8, SRZ ;  /* 0x0000000000087805 */ /* 0x000fcc000001ff00 */
[----:B------:R-:W-:Y:S05]  /*0ba0*/  BRA.U !UP0, `(.L_x_15) ;  /* 0x0000000d08007547 */ /* 0x000fea000b800000 */
[----:B------:R-:W-:Y:S02]  /*0bb0*/  UISETP.GE.U32.AND UP0, UPT, UR9, 0x8, UPT ;  /* 0x000000080900788c */ /* 0x000fe4000bf06070 */
[----:B------:R-:W-:Y:S01]  /*0bc0*/  IMAD R0, R0, UR9, R0 ;  /* 0x0000000900007c24 */ /* 0x000fe2000f8e0200 */
[----:B------:R-:W-:Y:S02]  /*0bd0*/  CS2R R8, SRZ ;  /* 0x0000000000087805 */ /* 0x000fe4000001ff00 */
[----:B------:R-:W-:Y:S01]  /*0be0*/  CS2R R6, SRZ ;  /* 0x0000000000067805 */ /* 0x000fe2000001ff00 */
[----:B------:R-:W-:Y:S01]  /*0bf0*/  ULOP3.LUT UR7, UR9, 0x7, URZ, 0xc0, !UPT ;  /* 0x0000000709077892 */ /* 0x000fe2000f8ec0ff */
[----:B------:R-:W-:Y:S02]  /*0c00*/  UMOV UR4, 0x1 ;  /* 0x0000000100047882 */ /* 0x000fe40000000000 */
[----:B------:R-:W-:Y:S09]  /*0c10*/  BRA.U !UP0, `(.L_x_16) ;  /* 0x0000000508607547 */ /* 0x000ff2000b800000 */
[----:B------:R-:W1:Y:S01]  /*0c20*/  S2UR UR5, SR_CgaCtaId ;  /* 0x00000000000579c3 */ /* 0x000e620000008800 */
[----:B------:R-:W-:Y:S01]  /*0c30*/  UMOV UR4, 0x400 ;  /* 0x0000040000047882 */ /* 0x000fe20000000000 */
[----:B------:R-:W-:Y:S01]  /*0c40*/  CS2R R8, SRZ ;  /* 0x0000000000087805 */ /* 0x000fe2000001ff00 */
[----:B-1----:R-:W-:Y:S02]  /*0c50*/  ULEA UR6, UR5, UR4, 0x18 ;  /* 0x0000000405067291 */ /* 0x002fe4000f8ec0ff */
[----:B------:R-:W-:-:S04]  /*0c60*/  ULOP3.LUT UR4, UR9, 0x7ffffff8, URZ, 0xc0, !UPT ;  /* 0x7ffffff809047892 */ /* 0x000fc8000f8ec0ff */
[----:B------:R-:W-:Y:S01]  /*0c70*/  LEA R3, R0, UR6, 0x3 ;  /* 0x0000000600037c11 */ /* 0x000fe2000f8e18ff */
[----:B------:R-:W-:-:S03]  /*0c80*/  UIADD3 UR5, UPT, UPT, -UR4, URZ, URZ ;  /* 0x000000ff04057290 */ /* 0x000fc6000fffe1ff */
[----:B------:R-:W-:Y:S01]  /*0c90*/  UMOV UR4, URZ ;  /* 0x000000ff00047c82 */ /* 0x000fe20008000000 */
[----:B------:R-:W-:-:S08]  /*0ca0*/  VIADD R3, R3, 0x20 ;  /* 0x0000002003037836 */ /* 0x000fd00000000000 */
.L_x_17:
[----:B0-----:R-:W-:Y:S01]  /*0cb0*/  LDS.64 R14, [R3+-0x18] ;  /* 0xffffe800030e7984 */ /* 0x001fe20000000a00 */
[----:B------:R-:W-:Y:S02]  /*0cc0*/  UIADD3 UR5, UPT, UPT, UR5, 0x8, URZ ;  /* 0x0000000805057890 */ /* 0x000fe4000fffe0ff */
[----:B------:R-:W-:Y:S01]  /*0cd0*/  UIADD3 UR4, UPT, UPT, UR4, 0x8, URZ ;  /* 0x0000000804047890 */ /* 0x000fe2000fffe0ff */
[----:B------:R-:W0:Y:S01]  /*0ce0*/  LDS.64 R4, [R3+-0x20] ;  /* 0xffffe00003047984 */ /* 0x000e220000000a00 */
[----:B------:R-:W-:-:S03]  /*0cf0*/  UISETP.NE.AND UP0, UPT, UR5, URZ, UPT ;  /* 0x000000ff0500728c */ /* 0x000fc6000bf05270 */
[----:B------:R-:W1:Y:S04]  /*0d00*/  LDS.64 R12, [R3+-0x10] ;  /* 0xfffff000030c7984 */ /* 0x000e680000000a00 */
[----:B------:R-:W2:Y:S01]  /*0d10*/  LDS.64 R10, [R3+-0x8] ;  /* 0xfffff800030a7984 */ /* 0x000ea20000000a00 */
[----:B0-----:R-:W-:-:S03]  /*0d20*/  DADD R16, R14, -R4 ;  /* 0x000000000e107229 */ /* 0x001fc60000000804 */
[----:B------:R-:W0:Y:S01]  /*0d30*/  LDS.64 R4, [R3] ;  /* 0x0000000003047984 */ /* 0x000e220000000a00 */
[----:B-1----:R-:W-:-:S04]  /*0d40*/  DADD R14, -R14, R12 ;  /* 0x000000000e0e7229 */ /* 0x002fc8000000010c */
[C---:B------:R-:W-:Y:S02]  /*0d50*/  DADD R18, R16.reuse, R6 ;  /* 0x0000000010127229 */ /* 0x040fe40000000006 */
[C---:B------:R-:W-:Y:S02]  /*0d60*/  DADD R20, -R16.reuse, R8 ;  /* 0x0000000010147229 */ /* 0x040fe40000000108 */
[----:B------:R-:W-:Y:S02]  /*0d70*/  DSETP.GT.AND P0, PT, R16, RZ, PT ;  /* 0x000000ff1000722a */ /* 0x000fe40003f04000 */
[----:B--2---:R-:W-:-:S04]  /*0d80*/  DADD R12, -R12, R10 ;  /* 0x000000000c0c7229 */ /* 0x004fc8000000010a */
[----:B------:R-:W-:Y:S02]  /*0d90*/  FSEL R16, R18, R6, P0 ;  /* 0x0000000612107208 */ /* 0x000fe40000000000 */
[----:B------:R-:W-:Y:S02]  /*0da0*/  FSEL R17, R19, R7, P0 ;  /* 0x0000000713117208 */ /* 0x000fe40000000000 */
[----:B------:R-:W-:Y:S01]  /*0db0*/  FSEL R20, R8, R20, P0 ;  /* 0x0000001408147208 */ /* 0x000fe20000000000 */
[----:B------:R-:W1:Y:S01]  /*0dc0*/  LDS.64 R6, [R3+0x8] ;  /* 0x0000080003067984 */ /* 0x000e620000000a00 */
[----:B------:R-:W-:Y:S01]  /*0dd0*/  FSEL R21, R9, R21, P0 ;  /* 0x0000001509157208 */ /* 0x000fe20000000000 */
[C---:B------:R-:W-:Y:S02]  /*0de0*/  DSETP.GT.AND P0, PT, R14.reuse, RZ, PT ;  /* 0x000000ff0e00722a */ /* 0x040fe40003f04000 */
[----:B------:R-:W-:-:S03]  /*0df0*/  DADD R8, R14, R16 ;  /* 0x000000000e087229 */ /* 0x000fc60000000010 */
[----:B------:R-:W-:-:S07]  /*0e00*/  DADD R18, -R14, R20 ;  /* 0x000000000e127229 */ /* 0x000fce0000000114 */
[----:B------:R-:W-:Y:S02]  /*0e10*/  FSEL R14, R8, R16, P0 ;  /* 0x00000010080e7208 */ /* 0x000fe40000000000 */
[----:B------:R-:W-:Y:S02]  /*0e20*/  FSEL R15, R9, R17, P0 ;  /* 0x00000011090f7208 */ /* 0x000fe40000000000 */
[----:B------:R-:W-:Y:S01]  /*0e30*/  FSEL R20, R20, R18, P0 ;  /* 0x0000001214147208 */ /* 0x000fe20000000000 */
[----:B------:R-:W2:Y:S01]  /*0e40*/  LDS.64 R8, [R3+0x10] ;  /* 0x0000100003087984 */ /* 0x000ea20000000a00 */
[----:B------:R-:W-:Y:S01]  /*0e50*/  FSEL R21, R21, R19, P0 ;  /* 0x0000001315157208 */ /* 0x000fe20000000000 */
[C---:B------:R-:W-:Y:S02]  /*0e60*/  DSETP.GT.AND P0, PT, R12.reuse, RZ, PT ;  /* 0x000000ff0c00722a */ /* 0x040fe40003f04000 */
[----:B------:R-:W-:-:S03]  /*0e70*/  DADD R16, R12, R14 ;  /* 0x000000000c107229 */ /* 0x000fc6000000000e */
[----:B------:R-:W-:Y:S02]  /*0e80*/  DADD R18, -R12, R20 ;  /* 0x000000000c127229 */ /* 0x000fe40000000114 */
[----:B0-----:R-:W-:Y:S01]  /*0e90*/  DADD R12, -R10, R4 ;  /* 0x000000000a0c7229 */ /* 0x001fe20000000104 */
[----:B------:R-:W0:Y:S04]  /*0ea0*/  LDS.64 R10, [R3+0x18] ;  /* 0x00001800030a7984 */ /* 0x000e280000000a00 */
[----:B------:R-:W-:Y:S02]  /*0eb0*/  FSEL R14, R16, R14, P0 ;  /* 0x0000000e100e7208 */ /* 0x000fe40000000000 */
[----:B------:R-:W-:Y:S02]  /*0ec0*/  FSEL R15, R17, R15, P0 ;  /* 0x0000000f110f7208 */ /* 0x000fe40000000000 */
[----:B------:R-:W-:-:S02]  /*0ed0*/  FSEL R20, R20, R18, P0 ;  /* 0x0000001214147208 */ /* 0x000fc40000000000 */
[----:B------:R-:W-:Y:S01]  /*0ee0*/  FSEL R21, R21, R19, P0 ;  /* 0x0000001315157208 */ /* 0x000fe20000000000 */
[C---:B------:R-:W-:Y:S02]  /*0ef0*/  DSETP.GT.AND P0, PT, R12.reuse, RZ, PT ;  /* 0x000000ff0c00722a */ /* 0x040fe40003f04000 */
[----:B------:R-:W-:-:S03]  /*0f00*/  DADD R16, R12, R14 ;  /* 0x000000000c107229 */ /* 0x000fc6000000000e */
[----:B------:R-:W-:Y:S02]  /*0f10*/  DADD R18, -R12, R20 ;  /* 0x000000000c127229 */ /* 0x000fe40000000114 */
[----:B-1----:R-:W-:Y:S01]  /*0f20*/  DADD R12, -R4, R6 ;  /* 0x00000000040c7229 */ /* 0x002fe20000000106 */
[----:B------:R1:W3:Y:S04]  /*0f30*/  LDS.64 R4, [R3+0x20] ;  /* 0x0000200003047984 */ /* 0x0002e80000000a00 */
[----:B------:R-:W-:Y:S02]  /*0f40*/  FSEL R14, R16, R14, P0 ;  /* 0x0000000e100e7208 */ /* 0x000fe40000000000 */
[----:B------:R-:W-:Y:S02]  /*0f50*/  FSEL R15, R17, R15, P0 ;  /* 0x0000000f110f7208 */ /* 0x000fe40000000000 */
[----:B------:R-:W-:Y:S01]  /*0f60*/  FSEL R20, R20, R18, P0 ;  /* 0x0000001214147208 */ /* 0x000fe20000000000 */
[----:B-1----:R-:W-:Y:S01]  /*0f70*/  VIADD R3, R3, 0x40 ;  /* 0x0000004003037836 */ /* 0x002fe20000000000 */
[----:B------:R-:W-:Y:S01]  /*0f80*/  FSEL R21, R21, R19, P0 ;  /* 0x0000001315157208 */ /* 0x000fe20000000000 */
[----:B------:R-:W-:-:S02]  /*0f90*/  DSETP.GT.AND P0, PT, R12, RZ, PT ;  /* 0x000000ff0c00722a */ /* 0x000fc40003f04000 */
[----:B------:R-:W-:Y:S02]  /*0fa0*/  DADD R16, R12, R14 ;  /* 0x000000000c107229 */ /* 0x000fe4000000000e */
[----:B--2---:R-:W-:Y:S02]  /*0fb0*/  DADD R6, -R6, R8 ;  /* 0x0000000006067229 */ /* 0x004fe40000000108 */
[----:B------:R-:W-:Y:S02]  /*0fc0*/  DADD R18, -R12, R20 ;  /* 0x000000000c127229 */ /* 0x000fe40000000114 */
[----:B0-----:R-:W-:-:S04]  /*0fd0*/  DADD R8, -R8, R10 ;  /* 0x0000000008087229 */ /* 0x001fc8000000010a */
[----:B------:R-:W-:Y:S02]  /*0fe0*/  FSEL R16, R16, R14, P0 ;  /* 0x0000000e10107208 */ /* 0x000fe40000000000 */
[----:B------:R-:W-:Y:S02]  /*0ff0*/  FSEL R17, R17, R15, P0 ;  /* 0x0000000f11117208 */ /* 0x000fe40000000000 */
[----:B------:R-:W-:Y:S02]  /*1000*/  FSEL R18, R20, R18, P0 ;  /* 0x0000001214127208 */ /* 0x000fe40000000000 */
[----:B------:R-:W-:Y:S01]  /*1010*/  FSEL R19, R21, R19, P0 ;  /* 0x0000001315137208 */ /* 0x000fe20000000000 */
[C---:B------:R-:W-:Y:S02]  /*1020*/  DSETP.GT.AND P0, PT, R6.reuse, RZ, PT ;  /* 0x000000ff0600722a */ /* 0x040fe40003f04000 */
[----:B------:R-:W-:-:S03]  /*1030*/  DADD R12, R6, R16 ;  /* 0x00000000060c7229 */ /* 0x000fc60000000010 */
[----:B------:R-:W-:Y:S02]  /*1040*/  DADD R14, -R6, R18 ;  /* 0x00000000060e7229 */ /* 0x000fe40000000112 */
[----:B---3--:R-:W-:-:S05]  /*1050*/  DADD R4, -R10, R4 ;  /* 0x000000000a047229 */ /* 0x008fca0000000104 */
[----:B------:R-:W-:Y:S02]  /*1060*/  FSEL R16, R12, R16, P0 ;  /* 0x000000100c107208 */ /* 0x000fe40000000000 */
[----:B------:R-:W-:Y:S02]  /*1070*/  FSEL R17, R13, R17, P0 ;  /* 0x000000110d117208 */ /* 0x000fe40000000000 */
[----:B------:R-:W-:Y:S02]  /*1080*/  FSEL R14, R18, R14, P0 ;  /* 0x0000000e120e7208 */ /* 0x000fe40000000000 */
[----:B------:R-:W-:Y:S01]  /*1090*/  FSEL R15, R19, R15, P0 ;  /* 0x0000000f130f7208 */ /* 0x000fe20000000000 */
[C---:B------:R-:W-:Y:S02]  /*10a0*/  DSETP.GT.AND P0, PT, R8.reuse, RZ, PT ;  /* 0x000000ff0800722a */ /* 0x040fe40003f04000 */
[----:B------:R-:W-:-:S03]  /*10b0*/  DADD R6, R8, R16 ;  /* 0x0000000008067229 */ /* 0x000fc60000000010 */
[----:B------:R-:W-:-:S07]  /*10c0*/  DADD R12, -R8, R14 ;  /* 0x00000000080c7229 */ /* 0x000fce000000010e */
        /* <DEDUP_REMOVED lines=11> */
[----:B------:R-:W-:Y:S06]  /*1180*/  BRA.U UP0, `(.L_x_17) ;  /* 0xfffffff900c87547 */ /* 0x000fec000b83ffff */
[----:B------:R-:W-:-:S12]  /*1190*/  UIADD3 UR4, UPT, UPT, UR4, 0x1, URZ ;  /* 0x0000000104047890 */ /* 0x000fd8000fffe0ff */
.L_x_16:
[----:B------:R-:W-:-:S09]  /*11a0*/  UISETP.NE.AND UP0, UPT, UR7, URZ, UPT ;  /* 0x000000ff0700728c */ /* 0x000fd2000bf05270 */
[----:B------:R-:W-:Y:S05]  /*11b0*/  BRA.U !UP0, `(.L_x_15) ;  /* 0x00000005087c7547 */ /* 0x000fea000b800000 */
[----:B------:R-:W-:Y:S02]  /*11c0*/  UISETP.GE.U32.AND UP0, UPT, UR7, 0x4, UPT ;  /* 0x000000040700788c */ /* 0x000fe4000bf06070 */
[----:B------:R-:W-:-:S04]  /*11d0*/  ULOP3.LUT UR8, UR9, 0x3, URZ, 0xc0, !UPT ;  /* 0x0000000309087892 */ /* 0x000fc8000f8ec0ff */
[----:B------:R-:W-:-:S03]  /*11e0*/  UISETP.NE.AND UP1, UPT, UR8, URZ, UPT ;  /* 0x000000ff0800728c */ /* 0x000fc6000bf25270 */
[----:B------:R-:W-:Y:S08]  /*11f0*/  BRA.U !UP0, `(.L_x_18) ;  /* 0x0000000108b47547 */ /* 0x000ff0000b800000 */
[----:B------:R-:W1:Y:S01]  /*1200*/  S2UR UR6, SR_CgaCtaId ;  /* 0x00000000000679c3 */ /* 0x000e620000008800 */
[----:B------:R-:W-:Y:S01]  /*1210*/  UMOV UR5, 0x400 ;  /* 0x0000040000057882 */ /* 0x000fe20000000000 */
[----:B------:R-:W-:Y:S01]  /*1220*/  VIADD R3, R0, UR4 ;  /* 0x0000000400037c36 */ /* 0x000fe20008000000 */
[----:B------:R-:W-:Y:S02]  /*1230*/  UIADD3 UR4, UPT, UPT, UR4, 0x4, URZ ;  /* 0x0000000404047890 */ /* 0x000fe4000fffe0ff */
[----:B-1----:R-:W-:-:S06]  /*1240*/  ULEA UR5, UR6, UR5, 0x18 ;  /* 0x0000000506057291 */ /* 0x002fcc000f8ec0ff */
[----:B------:R-:W-:-:S05]  /*1250*/  LEA R3, R3, UR5, 0x3 ;  /* 0x0000000503037c11 */ /* 0x000fca000f8e18ff */
[----:B0-----:R-:W-:Y:S04]  /*1260*/  LDS.64 R14, [R3] ;  /* 0x00000000030e7984 */ /* 0x001fe80000000a00 */
[----:B------:R-:W0:Y:S04]  /*1270*/  LDS.64 R12, [R3+-0x8] ;  /* 0xfffff800030c7984 */ /* 0x000e280000000a00 */
[----:B------:R-:W1:Y:S04]  /*1280*/  LDS.64 R10, [R3+0x8] ;  /* 0x00000800030a7984 */ /* 0x000e680000000a00 */
[----:B------:R-:W2:Y:S01]  /*1290*/  LDS.64 R4, [R3+0x10] ;  /* 0x0000100003047984 */ /* 0x000ea20000000a00 */
[----:B0-----:R-:W-:-:S03]  /*12a0*/  DADD R16, R14, -R12 ;  /* 0x000000000e107229 */ /* 0x001fc6000000080c */
[----:B------:R-:W0:Y:S01]  /*12b0*/  LDS.64 R12, [R3+0x18] ;  /* 0x00001800030c7984 */ /* 0x000e220000000a00 */
[----:B-1----:R-:W-:-:S04]  /*12c0*/  DADD R14, -R14, R10 ;  /* 0x000000000e0e7229 */ /* 0x002fc8000000010a */
[--C-:B------:R-:W-:Y:S02]  /*12d0*/  DADD R18, R6, R16.reuse ;  /* 0x0000000006127229 */ /* 0x100fe40000000010 */
[----:B------:R-:W-:Y:S02]  /*12e0*/  DSETP.GT.AND P0, PT, R16, RZ, PT ;  /* 0x000000ff1000722a */ /* 0x000fe40003f04000 */
[----:B------:R-:W-:Y:S02]  /*12f0*/  DADD R20, R8, -R16 ;  /* 0x0000000008147229 */ /* 0x000fe40000000810 */
[----:B--2---:R-:W-:-:S04]  /*1300*/  DADD R10, -R10, R4 ;  /* 0x000000000a0a7229 */ /* 0x004fc80000000104 */
        /* <DEDUP_REMOVED lines=9> */
[----:B------:R-:W-:Y:S01]  /*13a0*/  FSEL R16, R18, R8, P0 ;  /* 0x0000000812107208 */ /* 0x000fe20000000000 */
[----:B0-----:R-:W-:Y:S01]  /*13b0*/  DADD R12, -R4, R12 ;  /* 0x00000000040c7229 */ /* 0x001fe2000000010c */
        /* <DEDUP_REMOVED lines=14> */
[----:B------:R-:W-:Y:S01]  /*14a0*/  IMAD.MOV.U32 R6, RZ, RZ, R3 ;  /* 0x000000ffff067224 */ /* 0x000fe200078e0003 */
[----:B------:R-:W-:Y:S01]  /*14b0*/  FSEL R9, R9, R7, P0 ;  /* 0x0000000709097208 */ /* 0x000fe20000000000 */
[----:B------:R-:W-:-:S07]  /*14c0*/  IMAD.MOV.U32 R7, RZ, RZ, R4 ;  /* 0x000000ffff077224 */ /* 0x000fce00078e0004 */
.L_x_18:
[----:B------:R-:W-:Y:S05]  /*14d0*/  BRA.U !UP1, `(.L_x_15) ;  /* 0x0000000109b47547 */ /* 0x000fea000b800000 */
[----:B------:R-:W-:Y:S02]  /*14e0*/  UISETP.NE.AND UP0, UPT, UR8, 0x1, UPT ;  /* 0x000000010800788c */ /* 0x000fe4000bf05270 */
[----:B------:R-:W-:-:S04]  /*14f0*/  ULOP3.LUT UR5, UR9, 0x1, URZ, 0xc0, !UPT ;  /* 0x0000000109057892 */ /* 0x000fc8000f8ec0ff */
[----:B------:R-:W-:-:S03]  /*1500*/  UISETP.NE.U32.AND UP1, UPT, UR5, 0x1, UPT ;  /* 0x000000010500788c */ /* 0x000fc6000bf25070 */
        /* <DEDUP_REMOVED lines=9> */
[----:B------:R-:W1:Y:S01]  /*15a0*/  LDS.64 R16, [R3+0x8] ;  /* 0x0000080003107984 */ /* 0x000e620000000a00 */
[C---:B0-----:R-:W-:Y:S02]  /*15b0*/  DADD R10, R4.reuse, -R10 ;  /* 0x00000000040a7229 */ /* 0x041fe4000000080a */
[----:B-1----:R-:W-:-:S06]  /*15c0*/  DADD R16, -R4, R16 ;  /* 0x0000000004107229 */ /* 0x002fcc0000000110 */
[--C-:B------:R-:W-:Y:S02]  /*15d0*/  DADD R12, R6, R10.reuse ;  /* 0x00000000060c7229 */ /* 0x100fe4000000000a */
[----:B------:R-:W-:Y:S02]  /*15e0*/  DADD R14, R8, -R10 ;  /* 0x00000000080e7229 */ /* 0x000fe4000000080a */
[----:B------:R-:W-:-:S06]  /*15f0*/  DSETP.GT.AND P0, PT, R10, RZ, PT ;  /* 0x000000ff0a00722a */ /* 0x000fcc0003f04000 */
        /* <DEDUP_REMOVED lines=10> */
[----:B------:R-:W-:-:S07]  /*16a0*/  FSEL R9, R9, R11, P0 ;  /* 0x0000000b09097208 */ /* 0x000fce0000000000 */
.L_x_19:
[----:B------:R-:W-:Y:S05]  /*16b0*/  BRA.U UP1, `(.L_x_15) ;  /* 0x00000001013c7547 */ /* 0x000fea000b800000 */
[----:B------:R-:W1:Y:S01]  /*16c0*/  S2UR UR6, SR_CgaCtaId ;  /* 0x00000000000679c3 */ /* 0x000e620000008800 */
[----:B------:R-:W-:Y:S01]  /*16d0*/  UMOV UR5, 0x400 ;  /* 0x0000040000057882 */ /* 0x000fe20000000000 */
[----:B------:R-:W-:Y:S01]  /*16e0*/  VIADD R0, R0, UR4 ;  /* 0x0000000400007c36 */ /* 0x000fe20008000000 */
[----:B-1----:R-:W-:-:S06]  /*16f0*/  ULEA UR5, UR6, UR5, 0x18 ;  /* 0x0000000506057291 */ /* 0x002fcc000f8ec0ff */
[----:B------:R-:W-:-:S05]  /*1700*/  LEA R0, R0, UR5, 0x3 ;  /* 0x0000000500007c11 */ /* 0x000fca000f8e18ff */
[----:B0-----:R-:W-:Y:S04]  /*1710*/  LDS.64 R4, [R0] ;  /* 0x0000000000047984 */ /* 0x001fe80000000a00 */
[----:B------:R-:W0:Y:S02]  /*1720*/  LDS.64 R10, [R0+-0x8] ;  /* 0xfffff800000a7984 */ /* 0x000e240000000a00 */
[----:B0-----:R-:W-:-:S08]  /*1730*/  DADD R4, R4, -R10 ;  /* 0x0000000004047229 */ /* 0x001fd0000000080a */
[--C-:B------:R-:W-:Y:S02]  /*1740*/  DADD R10, R6, R4.reuse ;  /* 0x00000000060a7229 */ /* 0x100fe40000000004 */
[----:B------:R-:W-:Y:S02]  /*1750*/  DADD R12, R8, -R4 ;  /* 0x00000000080c7229 */ /* 0x000fe40000000804 */
[----:B------:R-:W-:-:S06]  /*1760*/  DSETP.GT.AND P0, PT, R4, RZ, PT ;  /* 0x000000ff0400722a */ /* 0x000fcc0003f04000 */
[----:B------:R-:W-:Y:S02]  /*1770*/  FSEL R6, R10, R6, P0 ;  /* 0x000000060a067208 */ /* 0x000fe40000000000 */
[----:B------:R-:W-:Y:S02]  /*1780*/  FSEL R7, R11, R7, P0 ;  /* 0x000000070b077208 */ /* 0x000fe40000000000 */
[----:B------:R-:W-:Y:S02]  /*1790*/  FSEL R8, R8, R12, P0 ;  /* 0x0000000c08087208 */ /* 0x000fe40000000000 */
[----:B------:R-:W-:-:S07]  /*17a0*/  FSEL R9, R9, R13, P0 ;  /* 0x0000000d09097208 */ /* 0x000fce0000000000 */
.L_x_15:
[----:B0-----:R-:W-:-:S08]  /*17b0*/  DADD R4, R8, R6 ;  /* 0x0000000008047229 */ /* 0x001fd00000000006 */
[----:B------:R-:W-:-:S14]  /*17c0*/  DSETP.NEU.AND P0, PT, R4, RZ, PT ;  /* 0x000000ff0400722a */ /* 0x000fdc0003f0d000 */
[----:B------:R-:W0:Y:S01]  /*17d0*/  @!P0 LDC.64 R4, c[0x0][0x388] ;  /* 0x0000e200ff048b82 */ /* 0x000e220000000a00 */
[----:B------:R-:W-:Y:S02]  /*17e0*/  @!P0 IMAD.MOV.U32 R10, RZ, RZ, 0x0 ;  /* 0x00000000ff0a8424 */ /* 0x000fe400078e00ff */
[----:B------:R-:W-:Y:S02]  /*17f0*/  @!P0 IMAD.MOV.U32 R11, RZ, RZ, 0x40490000 ;  /* 0x40490000ff0b8424 */ /* 0x000fe400078e00ff */
[----:B0-----:R-:W-:-:S05]  /*1800*/  @!P0 IMAD.WIDE R4, R2, 0x8, R4 ;  /* 0x0000000802048825 */ /* 0x001fca00078e0204 */
[----:B------:R0:W-:Y:S01]  /*1810*/  @!P0 STG.E.64 desc[UR10][R4.64], R10 ;  /* 0x0000000a04008986 */ /* 0x0001e2000c101b0a */
[----:B------:R-:W-:Y:S05]  /*1820*/  @!P0 EXIT ;  /* 0x000000000000894d */ /* 0x000fea0003800000 */
[----:B------:R-:W-:Y:S01]  /*1830*/  DSETP.NEU.AND P0, PT, R8, RZ, PT ;  /* 0x000000ff0800722a */ /* 0x000fe20003f0d000 */
[----:B0-----:R-:W-:Y:S01]  /*1840*/  IMAD.MOV.U32 R4, RZ, RZ, 0x1 ;  /* 0x00000001ff047424 */ /* 0x001fe200078e00ff */
[----:B------:R-:W-:Y:S01]  /*1850*/  FSETP.GEU.AND P1, PT, |R7|, 6.5827683646048100446e-37, PT ;  /* 0x036000000700780b */ /* 0x000fe20003f2e200 */
[----:B------:R-:W-:Y:S03]  /*1860*/  BSSY.RECONVERGENT B0, `(.L_x_20) ;  /* 0x0000017000007945 */ /* 0x000fe60003800200 */
[----:B------:R-:W-:Y:S02]  /*1870*/  FSEL R9, R9, 0.10717176645994186401, P0 ;  /* 0x3ddb7cdf09097808 */ /* 0x000fe40000000000 */
[----:B------:R-:W-:Y:S02]  /*1880*/  FSEL R8, R8, -7.59071635616563200000e+15, P0 ;  /* 0xd9d7bdbb08087808 */ /* 0x000fe40000000000 */
[----:B------:R-:W0:Y:S04]  /*1890*/  MUFU.RCP64H R5, R9 ;  /* 0x0000000900057308 */ /* 0x000e280000001800 */
[----:B0-----:R-:W-:-:S08]  /*18a0*/  DFMA R10, -R8, R4, 1 ;  /* 0x3ff00000080a742b */ /* 0x001fd00000000104 */
[----:B------:R-:W-:-:S08]  /*18b0*/  DFMA R10, R10, R10, R10 ;  /* 0x0000000a0a0a722b */ /* 0x000fd0000000000a */
[----:B------:R-:W-:-:S08]  /*18c0*/  DFMA R10, R4, R10, R4 ;  /* 0x0000000a040a722b */ /* 0x000fd00000000004 */
[----:B------:R-:W-:-:S08]  /*18d0*/  DFMA R4, -R8, R10, 1 ;  /* 0x3ff000000804742b */ /* 0x000fd0000000010a */
[----:B------:R-:W-:-:S08]  /*18e0*/  DFMA R4, R10, R4, R10 ;  /* 0x000000040a04722b */ /* 0x000fd0000000000a */
[----:B------:R-:W-:-:S08]  /*18f0*/  DMUL R10, R4, R6 ;  /* 0x00000006040a7228 */ /* 0x000fd00000000000 */
[----:B------:R-:W-:-:S08]  /*1900*/  DFMA R12, -R8, R10, R6 ;  /* 0x0000000a080c722b */ /* 0x000fd00000000106 */
[----:B------:R-:W-:-:S10]  /*1910*/  DFMA R4, R4, R12, R10 ;  /* 0x0000000c0404722b */ /* 0x000fd4000000000a */
[----:B------:R-:W-:-:S05]  /*1920*/  FFMA R0, RZ, R9, R5 ;  /* 0x00000009ff007223 */ /* 0x000fca0000000005 */
[----:B------:R-:W-:-:S13]  /*1930*/  FSETP.GT.AND P0, PT, |R0|, 1.469367938527859385e-39, PT ;  /* 0x001000000000780b */ /* 0x000fda0003f04200 */
[----:B------:R-:W-:Y:S05]  /*1940*/  @P0 BRA P1, `(.L_x_21) ;  /* 0x0000000000200947 */ /* 0x000fea0000800000 */
[----:B------:R-:W-:Y:S01]  /*1950*/  IMAD.MOV.U32 R3, RZ, RZ, R6 ;  /* 0x000000ffff037224 */ /* 0x000fe200078e0006 */
[----:B------:R-:W-:Y:S01]  /*1960*/  MOV R0, 0x19b0 ;  /* 0x000019b000007802 */ /* 0x000fe20000000f00 */
[----:B------:R-:W-:Y:S02]  /*1970*/  IMAD.MOV.U32 R10, RZ, RZ, R7 ;  /* 0x000000ffff0a7224 */ /* 0x000fe400078e0007 */
[----:B------:R-:W-:Y:S02]  /*1980*/  IMAD.MOV.U32 R6, RZ, RZ, R8 ;  /* 0x000000ffff067224 */ /* 0x000fe400078e0008 */
[----:B------:R-:W-:-:S07]  /*1990*/  IMAD.MOV.U32 R7, RZ, RZ, R9 ;  /* 0x000000ffff077224 */ /* 0x000fce00078e0009 */
[----:B------:R-:W-:Y:S05]  /*19a0*/  CALL.REL.NOINC `($__internal_1_$__cuda_sm20_div_rn_f64_full) ;  /* 0x0000000000987944 */ /* 0x000fea0003c00000 */
[----:B------:R-:W-:Y:S02]  /*19b0*/  IMAD.MOV.U32 R4, RZ, RZ, R12 ;  /* 0x000000ffff047224 */ /* 0x000fe400078e000c */
[----:B------:R-:W-:-:S07]  /*19c0*/  IMAD.MOV.U32 R5, RZ, RZ, R13 ;  /* 0x000000ffff057224 */ /* 0x000fce00078e000d */
.L_x_21:
[----:B------:R-:W-:Y:S05]  /*19d0*/  BSYNC.RECONVERGENT B0 ;  /* 0x0000000000007941 */ /* 0x000fea0003800200 */
.L_x_20:
[----:B------:R-:W-:Y:S01]  /*19e0*/  DADD R10, R4, 1 ;  /* 0x3ff00000040a7429 */ /* 0x000fe20000000000 */
[----:B------:R-:W-:Y:S01]  /*19f0*/  BSSY.RECONVERGENT B0, `(.L_x_22) ;  /* 0x0000016000007945 */ /* 0x000fe20003800200 */
[----:B------:R-:W-:-:S04]  /*1a00*/  IMAD.MOV.U32 R4, RZ, RZ, 0x1 ;  /* 0x00000001ff047424 */ /* 0x000fc800078e00ff */
[----:B------:R-:W0:Y:S02]  /*1a10*/  MUFU.RCP64H R5, R11 ;  /* 0x0000000b00057308 */ /* 0x000e240000001800 */
[----:B0-----:R-:W-:-:S08]  /*1a20*/  DFMA R6, -R10, R4, 1 ;  /* 0x3ff000000a06742b */ /* 0x001fd00000000104 */
[----:B------:R-:W-:-:S08]  /*1a30*/  DFMA R6, R6, R6, R6 ;  /* 0x000000060606722b */ /* 0x000fd00000000006 */
[----:B------:R-:W-:-:S08]  /*1a40*/  DFMA R6, R4, R6, R4 ;  /* 0x000000060406722b */ /* 0x000fd00000000004 */
[----:B------:R-:W-:-:S08]  /*1a50*/  DFMA R4, -R10, R6, 1 ;  /* 0x3ff000000a04742b */ /* 0x000fd00000000106 */
[----:B------:R-:W-:-:S08]  /*1a60*/  DFMA R4, R6, R4, R6 ;  /* 0x000000040604722b */ /* 0x000fd00000000006 */
[----:B------:R-:W-:-:S08]  /*1a70*/  DMUL R6, R4, 100 ;  /* 0x4059000004067828 */ /* 0x000fd00000000000 */
[----:B------:R-:W-:-:S08]  /*1a80*/  DFMA R8, -R10, R6, 100 ;  /* 0x405900000a08742b */ /* 0x000fd00000000106 */
[----:B------:R-:W-:-:S10]  /*1a90*/  DFMA R4, R4, R8, R6 ;  /* 0x000000080404722b */ /* 0x000fd40000000006 */
[----:B------:R-:W-:-:S05]  /*1aa0*/  FFMA R0, RZ, R11, R5 ;  /* 0x0000000bff007223 */ /* 0x000fca0000000005 */
[----:B------:R-:W-:-:S13]  /*1ab0*/  FSETP.GT.AND P0, PT, |R0|, 1.469367938527859385e-39, PT ;  /* 0x001000000000780b */ /* 0x000fda0003f04200 */
[----:B------:R-:W-:Y:S05]  /*1ac0*/  @P0 BRA `(.L_x_23) ;  /* 0x0000000000200947 */ /* 0x000fea0003800000 */
[----:B------:R-:W-:Y:S01]  /*1ad0*/  IMAD.MOV.U32 R6, RZ, RZ, R10 ;  /* 0x000000ffff067224 */ /* 0x000fe200078e000a */
[----:B------:R-:W-:Y:S01]  /*1ae0*/  MOV R0, 0x1b30 ;  /* 0x00001b3000007802 */ /* 0x000fe20000000f00 */
[----:B------:R-:W-:Y:S02]  /*1af0*/  IMAD.MOV.U32 R7, RZ, RZ, R11 ;  /* 0x000000ffff077224 */ /* 0x000fe400078e000b */
[----:B------:R-:W-:Y:S02]  /*1b00*/  IMAD.MOV.U32 R3, RZ, RZ, RZ ;  /* 0x000000ffff037224 */ /* 0x000fe400078e00ff */
[----:B------:R-:W-:-:S07]  /*1b10*/  IMAD.MOV.U32 R10, RZ, RZ, 0x40590000 ;  /* 0x40590000ff0a7424 */ /* 0x000fce00078e00ff */
[----:B------:R-:W-:Y:S05]  /*1b20*/  CALL.REL.NOINC `($__internal_1_$__cuda_sm20_div_rn_f64_full) ;  /* 0x0000000000387944 */ /* 0x000fea0003c00000 */
[----:B------:R-:W-:Y:S02]  /*1b30*/  IMAD.MOV.U32 R4, RZ, RZ, R12 ;  /* 0x000000ffff047224 */ /* 0x000fe400078e000c */
[----:B------:R-:W-:-:S07]  /*1b40*/  IMAD.MOV.U32 R5, RZ, RZ, R13 ;  /* 0x000000ffff057224 */ /* 0x000fce00078e000d */
.L_x_23:
[----:B------:R-:W-:Y:S05]  /*1b50*/  BSYNC.RECONVERGENT B0 ;  /* 0x0000000000007941 */ /* 0x000fea0003800200 */
.L_x_22:
[----:B------:R-:W0:Y:S01]  /*1b60*/  LDC.64 R6, c[0x0][0x388] ;  /* 0x0000e200ff067b82 */ /* 0x000e220000000a00 */
[----:B------:R-:W-:Y:S01]  /*1b70*/  DADD R4, -R4, 100 ;  /* 0x4059000004047429 */ /* 0x000fe20000000100 */
[----:B0-----:R-:W-:-:S06]  /*1b80*/  IMAD.WIDE R6, R2, 0x8, R6 ;  /* 0x0000000802067825 */ /* 0x001fcc00078e0206 */
[----:B------:R-:W-:Y:S01]  /*1b90*/  STG.E.64 desc[UR10][R6.64], R4 ;  /* 0x0000000406007986 */ /* 0x000fe2000c101b0a */
[----:B------:R-:W-:Y:S05]  /*1ba0*/  EXIT ;  /* 0x000000000000794d */ /* 0x000fea0003800000 */
.L_x_14:
[----:B012---:R-:W0:Y:S01]  /*1bb0*/  LDC.64 R4, c[0x0][0x388] ;  /* 0x0000e200ff047b82 */ /* 0x007e220000000a00 */
[----:B---3--:R-:W-:Y:S02]  /*1bc0*/  IMAD.MOV.U32 R6, RZ, RZ, 0x0 ;  /* 0x00000000ff067424 */ /* 0x008fe400078e00ff */
[----:B------:R-:W-:Y:S02]  /*1bd0*/  IMAD.MOV.U32 R7, RZ, RZ, 0x40490000 ;  /* 0x40490000ff077424 */ /* 0x000fe400078e00ff */
[----:B0-----:R-:W-:-:S05]  /*1be0*/  IMAD.WIDE R4, R2, 0x8, R4 ;  /* 0x0000000802047825 */ /* 0x001fca00078e0204 */
[----:B------:R-:W-:Y:S01]  /*1bf0*/  STG.E.64 desc[UR10][R4.64], R6 ;  /* 0x0000000604007986 */ /* 0x000fe2000c101b0a */
[----:B------:R-:W-:Y:S05]  /*1c00*/  EXIT ;  /* 0x000000000000794d */ /* 0x000fea0003800000 */
        .weak           $__internal_1_$__cuda_sm20_div_rn_f64_full
        .type           $__internal_1_$__cuda_sm20_div_rn_f64_full,@function
        .size           $__internal_1_$__cuda_sm20_div_rn_f64_full,(.L_x_51 - $__internal_1_$__cuda_sm20_div_rn_f64_full)
$__internal_1_$__cuda_sm20_div_rn_f64_full:
[C---:B------:R-:W-:Y:S01]  /*1c10*/  FSETP.GEU.AND P0, PT, |R7|.reuse, 1.469367938527859385e-39, PT ;  /* 0x001000000700780b */ /* 0x040fe20003f0e200 */
[----:B------:R-:W-:Y:S01]  /*1c20*/  IMAD.MOV.U32 R9, RZ, RZ, R10 ;  /* 0x000000ffff097224 */ /* 0x000fe200078e000a */
[C---:B------:R-:W-:Y:S01]  /*1c30*/  LOP3.LUT R4, R7.reuse, 0x800fffff, RZ, 0xc0, !PT ;  /* 0x800fffff07047812 */ /* 0x040fe200078ec0ff */
[----:B------:R-:W-:Y:S01]  /*1c40*/  IMAD.MOV.U32 R16, RZ, RZ, 0x1 ;  /* 0x00000001ff107424 */ /* 0x000fe200078e00ff */
[----:B------:R-:W-:Y:S01]  /*1c50*/  LOP3.LUT R14, R7, 0x7ff00000, RZ, 0xc0, !PT ;  /* 0x7ff00000070e7812 */ /* 0x000fe200078ec0ff */
[----:B------:R-:W-:Y:S01]  /*1c60*/  IMAD.MOV.U32 R8, RZ, RZ, R3 ;  /* 0x000000ffff087224 */ /* 0x000fe200078e0003 */
[----:B------:R-:W-:Y:S01]  /*1c70*/  LOP3.LUT R5, R4, 0x3ff00000, RZ, 0xfc, !PT ;  /* 0x3ff0000004057812 */ /* 0x000fe200078efcff */
[----:B------:R-:W-:Y:S01]  /*1c80*/  IMAD.MOV.U32 R4, RZ, RZ, R6 ;  /* 0x000000ffff047224 */ /* 0x000fe200078e0006 */
[C---:B------:R-:W-:Y:S01]  /*1c90*/  FSETP.GEU.AND P2, PT, |R9|.reuse, 1.469367938527859385e-39, PT ;  /* 0x001000000900780b */ /* 0x040fe20003f4e200 */
[----:B------:R-:W-:Y:S01]  /*1ca0*/  BSSY.RECONVERGENT B1, `(.L_x_24) ;  /* 0x0000051000017945 */ /* 0x000fe20003800200 */
[----:B------:R-:W-:-:S03]  /*1cb0*/  LOP3.LUT R3, R9, 0x7ff00000, RZ, 0xc0, !PT ;  /* 0x7ff0000009037812 */ /* 0x000fc600078ec0ff */
[----:B------:R-:W-:Y:S01]  /*1cc0*/  @!P0 DMUL R4, R6, 8.98846567431157953865e+307 ;  /* 0x7fe0000006048828 */ /* 0x000fe20000000000 */
[----:B------:R-:W-:-:S05]  /*1cd0*/  ISETP.GE.U32.AND P1, PT, R3, R14, PT ;  /* 0x0000000e0300720c */ /* 0x000fca0003f26070 */
[----:B------:R-:W0:Y:S02]  /*1ce0*/  MUFU.RCP64H R17, R5 ;  /* 0x0000000500117308 */ /* 0x000e240000001800 */
[----:B------:R-:W-:Y:S01]  /*1cf0*/  @!P2 LOP3.LUT R12, R7, 0x7ff00000, RZ, 0xc0, !PT ;  /* 0x7ff00000070ca812 */ /* 0x000fe200078ec0ff */
[----:B------:R-:W-:-:S03]  /*1d00*/  @!P2 IMAD.MOV.U32 R18, RZ, RZ, RZ ;  /* 0x000000ffff12a224 */ /* 0x000fc600078e00ff */
[----:B------:R-:W-:Y:S01]  /*1d10*/  @!P2 ISETP.GE.U32.AND P3, PT, R3, R12, PT ;  /* 0x0000000c0300a20c */ /* 0x000fe20003f66070 */
[----:B------:R-:W-:-:S05]  /*1d20*/  IMAD.MOV.U32 R12, RZ, RZ, 0x1ca00000 ;  /* 0x1ca00000ff0c7424 */ /* 0x000fca00078e00ff */
[----:B------:R-:W-:-:S04]  /*1d30*/  @!P2 SEL R13, R12, 0x63400000, !P3 ;  /* 0x634000000c0da807 */ /* 0x000fc80005800000 */
[----:B------:R-:W-:Y:S01]  /*1d40*/  @!P2 LOP3.LUT R13, R13, 0x80000000, R9, 0xf8, !PT ;  /* 0x800000000d0da812 */ /* 0x000fe200078ef809 */
[----:B0-----:R-:W-:-:S03]  /*1d50*/  DFMA R10, R16, -R4, 1 ;  /* 0x3ff00000100a742b */ /* 0x001fc60000000804 */
[----:B------:R-:W-:-:S05]  /*1d60*/  @!P2 LOP3.LUT R19, R13, 0x100000, RZ, 0xfc, !PT ;  /* 0x001000000d13a812 */ /* 0x000fca00078efcff */
[----:B------:R-:W-:-:S08]  /*1d70*/  DFMA R10, R10, R10, R10 ;  /* 0x0000000a0a0a722b */ /* 0x000fd0000000000a */
[----:B------:R-:W-:Y:S01]  /*1d80*/  DFMA R16, R16, R10, R16 ;  /* 0x0000000a1010722b */ /* 0x000fe20000000010 */
[----:B------:R-:W-:Y:S01]  /*1d90*/  SEL R11, R12, 0x63400000, !P1 ;  /* 0x634000000c0b7807 */ /* 0x000fe20004800000 */
[----:B------:R-:W-:-:S03]  /*1da0*/  IMAD.MOV.U32 R10, RZ, RZ, R8 ;  /* 0x000000ffff0a7224 */ /* 0x000fc600078e0008 */
[----:B------:R-:W-:-:S03]  /*1db0*/  LOP3.LUT R11, R11, 0x800fffff, R9, 0xf8, !PT ;  /* 0x800fffff0b0b7812 */ /* 0x000fc600078ef809 */
[----:B------:R-:W-:-:S03]  /*1dc0*/  DFMA R20, R16, -R4, 1 ;  /* 0x3ff000001014742b */ /* 0x000fc60000000804 */
[----:B------:R-:W-:-:S05]  /*1dd0*/  @!P2 DFMA R10, R10, 2, -R18 ;  /* 0x400000000a0aa82b */ /* 0x000fca0000000812 */
[----:B------:R-:W-:Y:S01]  /*1de0*/  DFMA R16, R16, R20, R16 ;  /* 0x000000141010722b */ /* 0x000fe20000000010 */
[----:B------:R-:W-:Y:S02]  /*1df0*/  IMAD.MOV.U32 R21, RZ, RZ, R3 ;  /* 0x000000ffff157224 */ /* 0x000fe400078e0003 */
[----:B------:R-:W-:Y:S01]  /*1e00*/  IMAD.MOV.U32 R20, RZ, RZ, R14 ;  /* 0x000000ffff147224 */ /* 0x000fe200078e000e */
[----:B------:R-:W-:Y:S02]  /*1e10*/  @!P0 LOP3.LUT R20, R5, 0x7ff00000, RZ, 0xc0, !PT ;  /* 0x7ff0000005148812 */ /* 0x000fe400078ec0ff */
[----:B------:R-:W-:Y:S02]  /*1e20*/  @!P2 LOP3.LUT R21, R11, 0x7ff00000, RZ, 0xc0, !PT ;  /* 0x7ff000000b15a812 */ /* 0x000fe400078ec0ff */
[----:B------:R-:W-:Y:S01]  /*1e30*/  DMUL R18, R16, R10 ;  /* 0x0000000a10127228 */ /* 0x000fe20000000000 */
[----:B------:R-:W-:Y:S02]  /*1e40*/  VIADD R22, R20, 0xffffffff ;  /* 0xffffffff14167836 */ /* 0x000fe40000000000 */
[----:B------:R-:W-:-:S05]  /*1e50*/  VIADD R13, R21, 0xffffffff ;  /* 0xffffffff150d7836 */ /* 0x000fca0000000000 */
[----:B------:R-:W-:Y:S01]  /*1e60*/  DFMA R14, R18, -R4, R10 ;  /* 0x80000004120e722b */ /* 0x000fe2000000000a */
[----:B------:R-:W-:-:S04]  /*1e70*/  ISETP.GT.U32.AND P0, PT, R13, 0x7feffffe, PT ;  /* 0x7feffffe0d00780c */ /* 0x000fc80003f04070 */
[----:B------:R-:W-:-:S03]  /*1e80*/  ISETP.GT.U32.OR P0, PT, R22, 0x7feffffe, P0 ;  /* 0x7feffffe1600780c */ /* 0x000fc60000704470 */
[----:B------:R-:W-:-:S10]  /*1e90*/  DFMA R14, R16, R14, R18 ;  /* 0x0000000e100e722b */ /* 0x000fd40000000012 */
[----:B------:R-:W-:Y:S05]  /*1ea0*/  @P0 BRA `(.L_x_25) ;  /* 0x00000000006c0947 */ /* 0x000fea0003800000 */
[----:B------:R-:W-:-:S04]  /*1eb0*/  LOP3.LUT R16, R7, 0x7ff00000, RZ, 0xc0, !PT ;  /* 0x7ff0000007107812 */ /* 0x000fc800078ec0ff */
[CC--:B------:R-:W-:Y:S02]  /*1ec0*/  VIADDMNMX R8, R3.reuse, -R16.reuse, 0xb9600000, !PT ;  /* 0xb960000003087446 */ /* 0x0c0fe40007800910 */
[----:B------:R-:W-:Y:S02]  /*1ed0*/  ISETP.GE.U32.AND P0, PT, R3, R16, PT ;  /* 0x000000100300720c */ /* 0x000fe40003f06070 */
[----:B------:R-:W-:Y:S02]  /*1ee0*/  VIMNMX R8, PT, PT, R8, 0x46a00000, PT ;  /* 0x46a0000008087848 */ /* 0x000fe40003fe0100 */
[----:B------:R-:W-:-:S05]  /*1ef0*/  SEL R3, R12, 0x63400000, !P0 ;  /* 0x634000000c037807 */ /* 0x000fca0004000000 */
[----:B------:R-:W-:Y:S02]  /*1f00*/  IMAD.IADD R3, R8, 0x1, -R3 ;  /* 0x0000000108037824 */ /* 0x000fe400078e0a03 */
[----:B------:R-:W-:Y:S02]  /*1f10*/  IMAD.MOV.U32 R8, RZ, RZ, RZ ;  /* 0x000000ffff087224 */ /* 0x000fe400078e00ff */
[----:B------:R-:W-:-:S06]  /*1f20*/  VIADD R9, R3, 0x7fe00000 ;  /* 0x7fe0000003097836 */ /* 0x000fcc0000000000 */
        /* <DEDUP_REMOVED lines=10> */
[----:B------:R-:W-:Y:S01]  /*1fd0*/  DMUL.RP R8, R14, R8 ;  /* 0x000000080e087228 */ /* 0x000fe20000008000 */
[----:B------:R-:W-:Y:S01]  /*1fe0*/  IMAD.MOV.U32 R4, RZ, RZ, RZ ;  /* 0x000000ffff047224 */ /* 0x000fe200078e00ff */
[----:B------:R-:W-:-:S05]  /*1ff0*/  IADD3 R3, PT, PT, -R3, -0x43300000, RZ ;  /* 0xbcd0000003037810 */ /* 0x000fca0007ffe1ff */
[----:B------:R-:W-:-:S03]  /*2000*/  DFMA R4, R12, -R4, R14 ;  /* 0x800000040c04722b */ /* 0x000fc6000000000e */
[----:B------:R-:W-:-:S07]  /*2010*/  LOP3.LUT R7, R9, R7, RZ, 0x3c, !PT ;  /* 0x0000000709077212 */ /* 0x000fce00078e3cff */
[----:B------:R-:W-:-:S04]  /*2020*/  FSETP.NEU.AND P0, PT, |R5|, R3, PT ;  /* 0x000000030500720b */ /* 0x000fc80003f0d200 */
[----:B------:R-:W-:Y:S02]  /*2030*/  FSEL R12, R8, R12, !P0 ;  /* 0x0000000c080c7208 */ /* 0x000fe40004000000 */
[----:B------:R-:W-:Y:S01]  /*2040*/  FSEL R13, R7, R13, !P0 ;  /* 0x0000000d070d7208 */ /* 0x000fe20004000000 */
[----:B------:R-:W-:Y:S06]  /*2050*/  BRA `(.L_x_26) ;  /* 0x0000000000547947 */ /* 0x000fec0003800000 */
.L_x_25:
[----:B------:R-:W-:-:S14]  /*2060*/  DSETP.NAN.AND P0, PT, R8, R8, PT ;  /* 0x000000080800722a */ /* 0x000fdc0003f08000 */
[----:B------:R-:W-:Y:S05]  /*2070*/  @P0 BRA `(.L_x_27) ;  /* 0x0000000000440947 */ /* 0x000fea0003800000 */
[----:B------:R-:W-:-:S14]  /*2080*/  DSETP.NAN.AND P0, PT, R6, R6, PT ;  /* 0x000000060600722a */ /* 0x000fdc0003f08000 */
[----:B------:R-:W-:Y:S05]  /*2090*/  @P0 BRA `(.L_x_28) ;  /* 0x0000000000300947 */ /* 0x000fea0003800000 */
[----:B------:R-:W-:Y:S01]  /*20a0*/  ISETP.NE.AND P0, PT, R21, R20, PT ;  /* 0x000000141500720c */ /* 0x000fe20003f05270 */
[----:B------:R-:W-:Y:S02]  /*20b0*/  IMAD.MOV.U32 R12, RZ, RZ, 0x0 ;  /* 0x00000000ff0c7424 */ /* 0x000fe400078e00ff */
[----:B------:R-:W-:-:S10]  /*20c0*/  IMAD.MOV.U32 R13, RZ, RZ, -0x80000 ;  /* 0xfff80000ff0d7424 */ /* 0x000fd400078e00ff */
[----:B------:R-:W-:Y:S05]  /*20d0*/  @!P0 BRA `(.L_x_26) ;  /* 0x0000000000348947 */ /* 0x000fea0003800000 */
[----:B------:R-:W-:Y:S02]  /*20e0*/  ISETP.NE.AND P0, PT, R21, 0x7ff00000, PT ;  /* 0x7ff000001500780c */ /* 0x000fe40003f05270 */
[----:B------:R-:W-:Y:S02]  /*20f0*/  LOP3.LUT R13, R9, 0x80000000, R7, 0x48, !PT ;  /* 0x80000000090d7812 */ /* 0x000fe400078e4807 */
[----:B------:R-:W-:-:S13]  /*2100*/  ISETP.EQ.OR P0, PT, R20, RZ, !P0 ;  /* 0x000000ff1400720c */ /* 0x000fda0004702670 */
[----:B------:R-:W-:Y:S01]  /*2110*/  @P0 LOP3.LUT R3, R13, 0x7ff00000, RZ, 0xfc, !PT ;  /* 0x7ff000000d030812 */ /* 0x000fe200078efcff */
[----:B------:R-:W-:Y:S02]  /*2120*/  @!P0 IMAD.MOV.U32 R12, RZ, RZ, RZ ;  /* 0x000000ffff0c8224 */ /* 0x000fe400078e00ff */
[----:B------:R-:W-:Y:S02]  /*2130*/  @P0 IMAD.MOV.U32 R12, RZ, RZ, RZ ;  /* 0x000000ffff0c0224 */ /* 0x000fe400078e00ff */
[----:B------:R-:W-:Y:S01]  /*2140*/  @P0 IMAD.MOV.U32 R13, RZ, RZ, R3 ;  /* 0x000000ffff0d0224 */ /* 0x000fe200078e0003 */
[----:B------:R-:W-:Y:S06]  /*2150*/  BRA `(.L_x_26) ;  /* 0x0000000000147947 */ /* 0x000fec0003800000 */
.L_x_28:
[----:B------:R-:W-:Y:S01]  /*2160*/  LOP3.LUT R13, R7, 0x80000, RZ, 0xfc, !PT ;  /* 0x00080000070d7812 */ /* 0x000fe200078efcff */
[----:B------:R-:W-:Y:S01]  /*2170*/  IMAD.MOV.U32 R12, RZ, RZ, R6 ;  /* 0x000000ffff0c7224 */ /* 0x000fe200078e0006 */
[----:B------:R-:W-:Y:S06]  /*2180*/  BRA `(.L_x_26) ;  /* 0x0000000000087947 */ /* 0x000fec0003800000 */
.L_x_27:
[----:B------:R-:W-:Y:S01]  /*2190*/  LOP3.LUT R13, R9, 0x80000, RZ, 0xfc, !PT ;  /* 0x00080000090d7812 */ /* 0x000fe200078efcff */
[----:B------:R-:W-:-:S07]  /*21a0*/  IMAD.MOV.U32 R12, RZ, RZ, R8 ;  /* 0x000000ffff0c7224 */ /* 0x000fce00078e0008 */
.L_x_26:
[----:B------:R-:W-:Y:S05]  /*21b0*/  BSYNC.RECONVERGENT B1 ;  /* 0x0000000000017941 */ /* 0x000fea0003800200 */
.L_x_24:
[----:B------:R-:W-:Y:S02]  /*21c0*/  IMAD.MOV.U32 R4, RZ, RZ, R0 ;  /* 0x000000ffff047224 */ /* 0x000fe400078e0000 */
[----:B------:R-:W-:-:S04]  /*21d0*/  IMAD.MOV.U32 R5, RZ, RZ, 0x0 ;  /* 0x00000000ff057424 */ /* 0x000fc800078e00ff */
[----:B------:R-:W-:Y:S05]  /*21e0*/  RET.REL.NODEC R4 `(_Z10rsi_kernelPKdPdii) ;  /* 0xffffffdc04847950 */ /* 0x000fea0003c3ffff */
.L_x_29:
        /* <DEDUP_REMOVED lines=9> */
.L_x_51:


//--------------------- .text._Z10sma_kernelPKdPdii --------------------------
	.section	.text._Z10sma_kernelPKdPdii,"ax",@progbits
	.align	128
        .global         _Z10sma_kernelPKdPdii
        .type           _Z10sma_kernelPKdPdii,@function
        .size           _Z10sma_kernelPKdPdii,(.L_x_52 - _Z10sma_kernelPKdPdii)
        .other          _Z10sma_kernelPKdPdii,@"STO_CUDA_ENTRY STV_DEFAULT"
_Z10sma_kernelPKdPdii:
.text._Z10sma_kernelPKdPdii:
        /* <DEDUP_REMOVED lines=10> */
[----:B0-----:R-:W-:-:S05]  /*00a0*/  IMAD.U32 R27, RZ, RZ, UR4 ;  /* 0x00000004ff1b7e24 */ /* 0x001fca000f8e00ff */
[----:B------:R-:W-:-:S13]  /*00b0*/  ISETP.GE.AND P0, PT, R27, 0x1, PT ;  /* 0x000000011b00780c */ /* 0x000fda0003f06270 */
[----:B-1----:R-:W-:Y:S05]  /*00c0*/  @!P0 BRA `(.L_x_30) ;  /* 0x00000008009c8947 */ /* 0x002fea0003800000 */
[C---:B------:R-:W-:Y:S01]  /*00d0*/  ISETP.GE.U32.AND P0, PT, R27.reuse, 0x8, PT ;  /* 0x000000081b00780c */ /* 0x040fe20003f06070 */
[----:B------:R-:W-:Y:S01]  /*00e0*/  IMAD.MOV.U32 R5, RZ, RZ, RZ ;  /* 0x000000ffff057224 */ /* 0x000fe200078e00ff */
[----:B------:R-:W-:Y:S02]  /*00f0*/  LOP3.LUT R3, R27, 0x7, RZ, 0xc0, !PT ;  /* 0x000000071b037812 */ /* 0x000fe400078ec0ff */
[----:B------:R-:W-:Y:S02]  /*0100*/  IADD3 R4, PT, PT, R2, 0x1, -R27 ;  /* 0x0000000102047810 */ /* 0x000fe40007ffe81b */
[----:B------:R-:W-:-:S07]  /*0110*/  ISETP.NE.AND P5, PT, R3, RZ, PT ;  /* 0x000000ff0300720c */ /* 0x000fce0003fa5270 */
[----:B------:R-:W-:Y:S06]  /*0120*/  @!P0 BRA `(.L_x_31) ;  /* 0x0000000400348947 */ /* 0x000fec0003800000 */
[----:B------:R-:W0:Y:S01]  /*0130*/  LDC R26, c[0x0][0x394] ;  /* 0x0000e500ff1a7b82 */ /* 0x000e220000000800 */
[----:B------:R-:W-:Y:S01]  /*0140*/  LOP3.LUT R5, R27, 0x7ffffff8, RZ, 0xc0, !PT ;  /* 0x7ffffff81b057812 */ /* 0x000fe200078ec0ff */
[----:B------:R-:W1:Y:S01]  /*0150*/  LDCU UR7, c[0x0][0x390] ;  /* 0x00007200ff0777ac */ /* 0x000e620008000800 */
[----:B------:R-:W-:-:S05]  /*0160*/  UMOV UR4, URZ ;  /* 0x000000ff00047c82 */ /* 0x000fca0008000000 */
.L_x_32:
[----:B0-----:R-:W-:Y:S01]  /*0170*/  VIADD R23, R4, UR4 ;  /* 0x0000000404177c36 */ /* 0x001fe20008000000 */
[----:B------:R-:W-:-:S03]  /*0180*/  CS2R R8, SRZ ;  /* 0x0000000000087805 */ /* 0x000fc6000001ff00 */
[C---:B------:R-:W-:Y:S01]  /*0190*/  VIADD R7, R23.reuse, 0x1 ;  /* 0x0000000117077836 */ /* 0x040fe20000000000 */
[C---:B-1----:R-:W-:Y:S01]  /*01a0*/  ISETP.GE.AND P4, PT, R23.reuse, UR7, PT ;  /* 0x0000000717007c0c */ /* 0x042fe2000bf86270 */
[C---:B------:R-:W-:Y:S02]  /*01b0*/  VIADD R11, R23.reuse, 0x2 ;  /* 0x00000002170b7836 */ /* 0x040fe40000000000 */
[----:B------:R-:W-:Y:S01]  /*01c0*/  VIADD R12, R23, 0x3 ;  /* 0x00000003170c7836 */ /* 0x000fe20000000000 */
[----:B------:R-:W-:Y:S01]  /*01d0*/  ISETP.GE.AND P3, PT, R7, UR7, PT ;  /* 0x0000000707007c0c */ /* 0x000fe2000bf66270 */
[C---:B------:R-:W-:Y:S01]  /*01e0*/  VIADD R13, R23.reuse, 0x4 ;  /* 0x00000004170d7836 */ /* 0x040fe20000000000 */
[C---:B------:R-:W-:Y:S01]  /*01f0*/  ISETP.LT.OR P4, PT, R23.reuse, RZ, P4 ;  /* 0x000000ff1700720c */ /* 0x040fe20002781670 */
[----:B------:R-:W-:Y:S01]  /*0200*/  VIADD R27, R23, 0x5 ;  /* 0x00000005171b7836 */ /* 0x000fe20000000000 */
[----:B------:R-:W-:Y:S02]  /*0210*/  ISETP.LT.OR P3, PT, R7, RZ, P3 ;  /* 0x000000ff0700720c */ /* 0x000fe40001f61670 */
[----:B------:R-:W-:-:S02]  /*0220*/  ISETP.GE.AND P0, PT, R11, UR7, PT ;  /* 0x000000070b007c0c */ /* 0x000fc4000bf06270 */
[C---:B------:R-:W-:Y:S02]  /*0230*/  ISETP.GE.AND P2, PT, R12.reuse, UR7, PT ;  /* 0x000000070c007c0c */ /* 0x040fe4000bf46270 */
[----:B------:R-:W-:Y:S02]  /*0240*/  ISETP.GE.AND P1, PT, R13, UR7, PT ;  /* 0x000000070d007c0c */ /* 0x000fe4000bf26270 */
[----:B------:R-:W-:Y:S02]  /*0250*/  ISETP.LT.OR P0, PT, R11, RZ, P0 ;  /* 0x000000ff0b00720c */ /* 0x000fe40000701670 */
[----:B------:R-:W-:Y:S01]  /*0260*/  ISETP.LT.OR P2, PT, R12, RZ, P2 ;  /* 0x000000ff0c00720c */ /* 0x000fe20001741670 */
[----:B------:R-:W1:Y:S01]  /*0270*/  @!P4 LDC.64 R28, c[0x0][0x380] ;  /* 0x0000e000ff1ccb82 */ /* 0x000e620000000a00 */
[----:B------:R-:W-:-:S07]  /*0280*/  ISETP.LT.OR P1, PT, R13, RZ, P1 ;  /* 0x000000ff0d00720c */ /* 0x000fce0000f21670 */
[----:B------:R-:W2:Y:S08]  /*0290*/  @!P3 LDC.64 R14, c[0x0][0x380] ;  /* 0x0000e000ff0ebb82 */ /* 0x000eb00000000a00 */
[----:B------:R-:W3:Y:S08]  /*02a0*/  @!P0 LDC.64 R20, c[0x0][0x380] ;  /* 0x0000e000ff148b82 */ /* 0x000ef00000000a00 */
[----:B------:R-:W4:Y:S01]  /*02b0*/  @!P2 LDC.64 R18, c[0x0][0x380] ;  /* 0x0000e000ff12ab82 */ /* 0x000f220000000a00 */
[----:B-1----:R-:W-:-:S04]  /*02c0*/  @!P4 IMAD.WIDE.U32 R28, R23, 0x8, R28 ;  /* 0x00000008171cc825 */ /* 0x002fc800078e001c */
[----:B------:R-:W-:Y:S01]  /*02d0*/  VIADD R25, R23, 0x6 ;  /* 0x0000000617197836 */ /* 0x000fe20000000000 */
[----:B------:R1:W5:Y:S02]  /*02e0*/  @!P4 LDG.E.64 R8, desc[UR8][R28.64] ;  /* 0x000000081c08c981 */ /* 0x000364000c1e1b00 */
[----:B------:R-:W0:Y:S01]  /*02f0*/  @!P1 LDC.64 R16, c[0x0][0x380] ;  /* 0x0000e000ff109b82 */ /* 0x000e220000000a00 */
[----:B--2---:R-:W-:Y:S01]  /*0300*/  @!P3 IMAD.WIDE.U32 R14, R7, 0x8, R14 ;  /* 0x00000008070eb825 */ /* 0x004fe200078e000e */
[----:B------:R-:W-:-:S03]  /*0310*/  CS2R R6, SRZ ;  /* 0x0000000000067805 */ /* 0x000fc6000001ff00 */
[----:B------:R-:W-:Y:S01]  /*0320*/  VIADD R23, R23, 0x7 ;  /* 0x0000000717177836 */ /* 0x000fe20000000000 */
[----:B------:R-:W-:Y:S02]  /*0330*/  ISETP.GE.AND P6, PT, R25, UR7, PT ;  /* 0x0000000719007c0c */ /* 0x000fe4000bfc6270 */
[----:B------:R-:W2:Y:S01]  /*0340*/  @!P3 LDG.E.64 R6, desc[UR8][R14.64] ;  /* 0x000000080e06b981 */ /* 0x000ea2000c1e1b00 */
[----:B------:R-:W-:Y:S02]  /*0350*/  ISETP.GE.AND P3, PT, R27, UR7, PT ;  /* 0x000000071b007c0c */ /* 0x000fe4000bf66270 */
[----:B------:R-:W-:Y:S02]  /*0360*/  ISETP.GE.AND P4, PT, R23, UR7, PT ;  /* 0x0000000717007c0c */ /* 0x000fe4000bf86270 */
[----:B------:R-:W-:Y:S02]  /*0370*/  ISETP.LT.OR P6, PT, R25, RZ, P6 ;  /* 0x000000ff1900720c */ /* 0x000fe400037c1670 */
[----:B------:R-:W-:-:S02]  /*0380*/  ISETP.LT.OR P4, PT, R23, RZ, P4 ;  /* 0x000000ff1700720c */ /* 0x000fc40002781670 */
[----:B------:R-:W-:Y:S01]  /*0390*/  ISETP.LT.OR P3, PT, R27, RZ, P3 ;  /* 0x000000ff1b00720c */ /* 0x000fe20001f61670 */
[----:B---3--:R-:W-:Y:S01]  /*03a0*/  @!P0 IMAD.WIDE.U32 R20, R11, 0x8, R20 ;  /* 0x000000080b148825 */ /* 0x008fe200078e0014 */
[----:B------:R-:W-:-:S03]  /*03b0*/  CS2R R10, SRZ ;  /* 0x00000000000a7805 */ /* 0x000fc6000001ff00 */
[----:B----4-:R-:W-:-:S03]  /*03c0*/  @!P2 IMAD.WIDE.U32 R18, R12, 0x8, R18 ;  /* 0x000000080c12a825 */ /* 0x010fc600078e0012 */
[----:B------:R3:W4:Y:S01]  /*03d0*/  @!P0 LDG.E.64 R10, desc[UR8][R20.64] ;  /* 0x00000008140a8981 */ /* 0x000722000c1e1b00 */
[----:B0-----:R-:W-:Y:S01]  /*03e0*/  @!P1 IMAD.WIDE.U32 R16, R13, 0x8, R16 ;  /* 0x000000080d109825 */ /* 0x001fe200078e0010 */
[----:B------:R-:W-:-:S03]  /*03f0*/  CS2R R12, SRZ ;  /* 0x00000000000c7805 */ /* 0x000fc6000001ff00 */
[----:B-1----:R-:W0:Y:S03]  /*0400*/  @!P3 LDC.64 R28, c[0x0][0x380] ;  /* 0x0000e000ff1cbb82 */ /* 0x002e260000000a00 */
[----:B------:R1:W4:Y:S05]  /*0410*/  @!P2 LDG.E.64 R12, desc[UR8][R18.64] ;  /* 0x00000008120ca981 */ /* 0x00032a000c1e1b00 */
[----:B---3--:R-:W3:Y:S08]  /*0420*/  @!P4 LDC.64 R20, c[0x0][0x380] ;  /* 0x0000e000ff14cb82 */ /* 0x008ef00000000a00 */
[----:B-1----:R-:W1:Y:S01]  /*0430*/  @!P6 LDC.64 R18, c[0x0][0x380] ;  /* 0x0000e000ff12eb82 */ /* 0x002e620000000a00 */
[----:B------:R-:W-:-:S06]  /*0440*/  CS2R R14, SRZ ;  /* 0x00000000000e7805 */ /* 0x000fcc000001ff00 */
[----:B------:R3:W4:Y:S01]  /*0450*/  @!P1 LDG.E.64 R14, desc[UR8][R16.64] ;  /* 0x00000008100e9981 */ /* 0x000722000c1e1b00 */
[----:B0-----:R-:W-:-:S04]  /*0460*/  @!P3 IMAD.WIDE.U32 R28, R27, 0x8, R28 ;  /* 0x000000081b1cb825 */ /* 0x001fc800078e001c */
[----:B---3--:R-:W-:Y:S01]  /*0470*/  @!P4 IMAD.WIDE.U32 R20, R23, 0x8, R20 ;  /* 0x000000081714c825 */ /* 0x008fe200078e0014 */
[----:B------:R-:W-:Y:S02]  /*0480*/  CS2R R16, SRZ ;  /* 0x0000000000107805 */ /* 0x000fe4000001ff00 */
[----:B------:R-:W-:-:S04]  /*0490*/  CS2R R22, SRZ ;  /* 0x0000000000167805 */ /* 0x000fc8000001ff00 */
[----:B------:R0:W3:Y:S01]  /*04a0*/  @!P3 LDG.E.64 R16, desc[UR8][R28.64] ;  /* 0x000000081c10b981 */ /* 0x0000e2000c1e1b00 */
[----:B-1----:R-:W-:Y:S01]  /*04b0*/  @!P6 IMAD.WIDE.U32 R18, R25, 0x8, R18 ;  /* 0x000000081912e825 */ /* 0x002fe200078e0012 */
[----:B------:R-:W-:-:S04]  /*04c0*/  CS2R R24, SRZ ;  /* 0x0000000000187805 */ /* 0x000fc8000001ff00 */
[----:B------:R-:W3:Y:S04]  /*04d0*/  @!P6 LDG.E.64 R22, desc[UR8][R18.64] ;  /* 0x000000081216e981 */ /* 0x000ee8000c1e1b00 */
[----:B------:R-:W3:Y:S01]  /*04e0*/  @!P4 LDG.E.64 R24, desc[UR8][R20.64] ;  /* 0x000000081418c981 */ /* 0x000ee2000c1e1b00 */
[----:B------:R-:W1:Y:S01]  /*04f0*/  S2UR UR6, SR_CgaCtaId ;  /* 0x00000000000679c3 */ /* 0x000e620000008800 */
[----:B------:R-:W-:Y:S01]  /*0500*/  IMAD.MOV.U32 R27, RZ, RZ, R26 ;  /* 0x000000ffff1b7224 */ /* 0x000fe200078e001a */
[----:B------:R-:W-:-:S03]  /*0510*/  UMOV UR5, 0x400 ;  /* 0x0000040000057882 */ /* 0x000fc60000000000 */
[----:B0-----:R-:W-:Y:S01]  /*0520*/  IMAD R28, R0, R27, UR4 ;  /* 0x00000004001c7e24 */ /* 0x001fe2000f8e021b */
[----:B------:R-:W-:Y:S02]  /*0530*/  UIADD3 UR4, UPT, UPT, UR4, 0x8, URZ ;  /* 0x0000000804047890 */ /* 0x000fe4000fffe0ff */
[----:B-1----:R-:W-:-:S06]  /*0540*/  ULEA UR5, UR6, UR5, 0x18 ;  /* 0x0000000506057291 */ /* 0x002fcc000f8ec0ff */
[----:B------:R-:W-:Y:S02]  /*0550*/  LEA R29, R28, UR5, 0x3 ;  /* 0x000000051c1d7c11 */ /* 0x000fe4000f8e18ff */
[----:B------:R-:W-:-:S03]  /*0560*/  ISETP.NE.AND P0, PT, R5, UR4, PT ;  /* 0x0000000405007c0c */ /* 0x000fc6000bf05270 */
[----:B-----5:R0:W-:Y:S04]  /*0570*/  STS.64 [R29], R8 ;  /* 0x000000081d007388 */ /* 0x0201e80000000a00 */
[----:B--2---:R0:W-:Y:S04]  /*0580*/  STS.64 [R29+0x8], R6 ;  /* 0x000008061d007388 */ /* 0x0041e80000000a00 */
[----:B----4-:R0:W-:Y:S04]  /*0590*/  STS.64 [R29+0x10], R10 ;  /* 0x0000100a1d007388 */ /* 0x0101e80000000a00 */
[----:B------:R0:W-:Y:S04]  /*05a0*/  STS.64 [R29+0x18], R12 ;  /* 0x0000180c1d007388 */ /* 0x0001e80000000a00 */
[----:B------:R0:W-:Y:S04]  /*05b0*/  STS.64 [R29+0x20], R14 ;  /* 0x0000200e1d007388 */ /* 0x0001e80000000a00 */
[----:B---3--:R0:W-:Y:S04]  /*05c0*/  STS.64 [R29+0x28], R16 ;  /* 0x000028101d007388 */ /* 0x0081e80000000a00 */
[----:B------:R0:W-:Y:S04]  /*05d0*/  STS.64 [R29+0x30], R22 ;  /* 0x000030161d007388 */ /* 0x0001e80000000a00 */
[----:B------:R0:W-:Y:S01]  /*05e0*/  STS.64 [R29+0x38], R24 ;  /* 0x000038181d007388 */ /* 0x0001e20000000a00 */
[----:B------:R-:W-:Y:S05]  /*05f0*/  @P0 BRA `(.L_x_32) ;  /* 0xfffffff800dc0947 */ /* 0x000fea000383ffff */
.L_x_31:
[----:B------:R-:W-:Y:S05]  /*0600*/  @!P5 BRA `(.L_x_30) ;  /* 0x00000004004cd947 */ /* 0x000fea0003800000 */
[----:B------:R-:W-:Y:S02]  /*0610*/  ISETP.GE.U32.AND P0, PT, R3, 0x4, PT ;  /* 0x000000040300780c */ /* 0x000fe40003f06070 */
[----:B0-----:R-:W-:-:S04]  /*0620*/  LOP3.LUT R22, R27, 0x3, RZ, 0xc0, !PT ;  /* 0x000000031b167812 */ /* 0x001fc800078ec0ff */
[----:B------:R-:W-:-:S07]  /*0630*/  ISETP.NE.AND P4, PT, R22, RZ, PT ;  /* 0x000000ff1600720c */ /* 0x000fce0003f85270 */
[----:B------:R-:W-:Y:S06]  /*0640*/  @!P0 BRA `(.L_x_33) ;  /* 0x0000000000988947 */ /* 0x000fec0003800000 */
[----:B------:R-:W-:Y:S01]  /*0650*/  IMAD.IADD R3, R4, 0x1, R5 ;  /* 0x0000000104037824 */ /* 0x000fe200078e0205 */
        /* <DEDUP_REMOVED lines=17> */
[----:B------:R-:W-:-:S04]  /*0770*/  CS2R R14, SRZ ;  /* 0x00000000000e7805 */ /* 0x000fc8000001ff00 */
[----:B------:R-:W4:Y:S01]  /*0780*/  @!P2 LDG.E.64 R18, desc[UR8][R8.64] ;  /* 0x000000080812a981 */ /* 0x000f22000c1e1b00 */
[----:B-1----:R-:W-:Y:S01]  /*0790*/  @!P3 IMAD.WIDE.U32 R10, R17, 0x8, R10 ;  /* 0x00000008110ab825 */ /* 0x002fe200078e000a */
[----:B------:R-:W-:-:S06]  /*07a0*/  CS2R R16, SRZ ;  /* 0x0000000000107805 */ /* 0x000fcc000001ff00 */
[----:B------:R-:W5:Y:S01]  /*07b0*/  @!P3 LDG.E.64 R16, desc[UR8][R10.64] ;  /* 0x000000080a10b981 */ /* 0x000f62000c1e1b00 */
[----:B--2---:R-:W-:Y:S01]  /*07c0*/  @!P0 IMAD.WIDE.U32 R20, R21, 0x8, R12 ;  /* 0x0000000815148825 */ /* 0x004fe200078e000c */
[----:B------:R-:W-:-:S06]  /*07d0*/  CS2R R12, SRZ ;  /* 0x00000000000c7805 */ /* 0x000fcc000001ff00 */
[----:B------:R-:W2:Y:S01]  /*07e0*/  @!P0 LDG.E.64 R12, desc[UR8][R20.64] ;  /* 0x00000008140c8981 */ /* 0x000ea2000c1e1b00 */
[----:B---3--:R-:W-:-:S05]  /*07f0*/  @!P1 IMAD.WIDE.U32 R6, R3, 0x8, R6 ;  /* 0x0000000803069825 */ /* 0x008fca00078e0006 */
[----:B------:R-:W3:Y:S01]  /*0800*/  @!P1 LDG.E.64 R14, desc[UR8][R6.64] ;  /* 0x00000008060e9981 */ /* 0x000ee2000c1e1b00 */
[----:B------:R-:W0:Y:S01]  /*0810*/  S2UR UR5, SR_CgaCtaId ;  /* 0x00000000000579c3 */ /* 0x000e220000008800 */
[----:B------:R-:W-:Y:S01]  /*0820*/  UMOV UR4, 0x400 ;  /* 0x0000040000047882 */ /* 0x000fe20000000000 */
[----:B------:R-:W-:Y:S01]  /*0830*/  IMAD R3, R0, R27, R5 ;  /* 0x0000001b00037224 */ /* 0x000fe200078e0205 */
[----:B0-----:R-:W-:-:S06]  /*0840*/  ULEA UR4, UR5, UR4, 0x18 ;  /* 0x0000000405047291 */ /* 0x001fcc000f8ec0ff */
[----:B------:R-:W-:Y:S01]  /*0850*/  LEA R3, R3, UR4, 0x3 ;  /* 0x0000000403037c11 */ /* 0x000fe2000f8e18ff */
[----:B------:R-:W-:-:S04]  /*0860*/  VIADD R5, R5, 0x4 ;  /* 0x0000000405057836 */ /* 0x000fc80000000000 */
[----:B----4-:R0:W-:Y:S04]  /*0870*/  STS.64 [R3+0x8], R18 ;  /* 0x0000081203007388 */ /* 0x0101e80000000a00 */
[----:B-----5:R0:W-:Y:S04]  /*0880*/  STS.64 [R3+0x10], R16 ;  /* 0x0000101003007388 */ /* 0x0201e80000000a00 */
[----:B--2---:R0:W-:Y:S04]  /*0890*/  STS.64 [R3+0x18], R12 ;  /* 0x0000180c03007388 */ /* 0x0041e80000000a00 */
[----:B---3--:R0:W-:Y:S02]  /*08a0*/  STS.64 [R3], R14 ;  /* 0x0000000e03007388 */ /* 0x0081e40000000a00 */
.L_x_33:
[----:B------:R-:W-:Y:S05]  /*08b0*/  @!P4 BRA `(.L_x_30) ;  /* 0x0000000000a0c947 */ /* 0x000fea0003800000 */
[----:B------:R-:W-:Y:S02]  /*08c0*/  ISETP.NE.AND P0, PT, R22, 0x1, PT ;  /* 0x000000011600780c */ /* 0x000fe40003f05270 */
[----:B0-----:R-:W-:-:S04]  /*08d0*/  LOP3.LUT R3, R27, 0x1, RZ, 0xc0, !PT ;  /* 0x000000011b037812 */ /* 0x001fc800078ec0ff */
[----:B------:R-:W-:-:S07]  /*08e0*/  ISETP.NE.U32.AND P2, PT, R3, 0x1, PT ;  /* 0x000000010300780c */ /* 0x000fce0003f45070 */
[----:B------:R-:W-:Y:S06]  /*08f0*/  @!P0 BRA `(.L_x_34) ;  /* 0x0000000000588947 */ /* 0x000fec0003800000 */
[----:B------:R-:W-:Y:S01]  /*0900*/  IMAD.IADD R11, R4, 0x1, R5 ;  /* 0x00000001040b7824 */ /* 0x000fe200078e0205 */
        /* <DEDUP_REMOVED lines=15> */
[----:B------:R-:W-:Y:S01]  /*0a00*/  IMAD R3, R0, R27, R5 ;  /* 0x0000001b00037224 */ /* 0x000fe200078e0205 */
[----:B0-----:R-:W-:-:S06]  /*0a10*/  ULEA UR4, UR5, UR4, 0x18 ;  /* 0x0000000405047291 */ /* 0x001fcc000f8ec0ff */
[----:B------:R-:W-:Y:S01]  /*0a20*/  LEA R3, R3, UR4, 0x3 ;  /* 0x0000000403037c11 */ /* 0x000fe2000f8e18ff */
[----:B------:R-:W-:-:S04]  /*0a30*/  VIADD R5, R5, 0x2 ;  /* 0x0000000205057836 */ /* 0x000fc80000000000 */
[----:B--2---:R0:W-:Y:S04]  /*0a40*/  STS.64 [R3], R6 ;  /* 0x0000000603007388 */ /* 0x0041e80000000a00 */
[----:B---3--:R0:W-:Y:S02]  /*0a50*/  STS.64 [R3+0x8], R10 ;  /* 0x0000080a03007388 */ /* 0x0081e40000000a00 */
.L_x_34:
[----:B------:R-:W-:Y:S05]  /*0a60*/  @P2 BRA `(.L_x_30) ;  /* 0x0000000000342947 */ /* 0x000fea0003800000 */
[----:B0-----:R-:W-:Y:S01]  /*0a70*/  IMAD.IADD R3, R4, 0x1, R5 ;  /* 0x0000000104037824 */ /* 0x001fe200078e0205 */
[----:B------:R-:W-:-:S04]  /*0a80*/  CS2R R6, SRZ ;  /* 0x0000000000067805 */ /* 0x000fc8000001ff00 */
[----:B------:R-:W-:-:S04]  /*0a90*/  ISETP.GE.AND P0, PT, R3, UR7, PT ;  /* 0x0000000703007c0c */ /* 0x000fc8000bf06270 */
[----:B------:R-:W-:-:S13]  /*0aa0*/  ISETP.LT.OR P0, PT, R3, RZ, P0 ;  /* 0x000000ff0300720c */ /* 0x000fda0000701670 */
[----:B------:R-:W0:Y:S02]  /*0ab0*/  @!P0 LDC.64 R8, c[0x0][0x380] ;  /* 0x0000e000ff088b82 */ /* 0x000e240000000a00 */
[----:B0-----:R-:W-:-:S05]  /*0ac0*/  @!P0 IMAD.WIDE.U32 R8, R3, 0x8, R8 ;  /* 0x0000000803088825 */ /* 0x001fca00078e0008 */
[----:B------:R-:W2:Y:S01]  /*0ad0*/  @!P0 LDG.E.64 R6, desc[UR8][R8.64] ;  /* 0x0000000808068981 */ /* 0x000ea2000c1e1b00 */
[----:B------:R-:W0:Y:S01]  /*0ae0*/  S2UR UR5, SR_CgaCtaId ;  /* 0x00000000000579c3 */ /* 0x000e220000008800 */
[----:B------:R-:W-:Y:S01]  /*0af0*/  UMOV UR4, 0x400 ;  /* 0x0000040000047882 */ /* 0x000fe20000000000 */
[----:B------:R-:W-:Y:S01]  /*0b00*/  IMAD R5, R0, R27, R5 ;  /* 0x0000001b00057224 */ /* 0x000fe200078e0205 */
[----:B0-----:R-:W-:-:S06]  /*0b10*/  ULEA UR4, UR5, UR4, 0x18 ;  /* 0x0000000405047291 */ /* 0x001fcc000f8ec0ff */
[----:B------:R-:W-:-:S05]  /*0b20*/  LEA R5, R5, UR4, 0x3 ;  /* 0x0000000405057c11 */ /* 0x000fca000f8e18ff */
[----:B--2---:R1:W-:Y:S02]  /*0b30*/  STS.64 [R5], R6 ;  /* 0x0000000605007388 */ /* 0x0043e40000000a00 */
.L_x_30:
[----:B0-----:R-:W-:Y:S01]  /*0b40*/  VIADD R3, R27, 0xffffffff ;  /* 0xffffffff1b037836 */ /* 0x001fe20000000000 */
[----:B------:R-:W-:Y:S04]  /*0b50*/  BAR.SYNC.DEFER_BLOCKING 0x0 ;  /* 0x0000000000007b1d */ /* 0x000fe80000010000 */
[----:B------:R-:W-:-:S13]  /*0b60*/  ISETP.GE.AND P0, PT, R2, R3, PT ;  /* 0x000000030200720c */ /* 0x000fda0003f06270 */
[----:B------:R-:W-:Y:S05]  /*0b70*/  @!P0 BRA `(.L_x_35) ;  /* 0x0000000800308947 */ /* 0x000fea0003800000 */
[----:B------:R-:W-:Y:S02]  /*0b80*/  ISETP.GE.AND P0, PT, R27, 0x1, PT ;  /* 0x000000011b00780c */ /* 0x000fe40003f06270 */
[----:B------:R-:W-:-:S11]  /*0b90*/  CS2R R8, SRZ ;  /* 0x0000000000087805 */ /* 0x000fd6000001ff00 */
[----:B------:R-:W-:Y:S05]  /*0ba0*/  @!P0 BRA `(.L_x_36) ;  /* 0x0000000400b88947 */ /* 0x000fea0003800000 */
[C---:B------:R-:W-:Y:S01]  /*0bb0*/  ISETP.GE.U32.AND P0, PT, R27.reuse, 0x10, PT ;  /* 0x000000101b00780c */ /* 0x040fe20003f06070 */
[----:B------:R-:W-:Y:S01]  /*0bc0*/  IMAD R3, R0, R27, RZ ;  /* 0x0000001b00037224 */ /* 0x000fe200078e02ff */
[----:B------:R-:W-:Y:S01]  /*0bd0*/  LOP3.LUT R16, R27, 0xf, RZ, 0xc0, !PT ;  /* 0x0000000f1b107812 */ /* 0x000fe200078ec0ff */
[----:B------:R-:W-:Y:S01]  /*0be0*/  IMAD.MOV.U32 R12, RZ, RZ, RZ ;  /* 0x000000ffff0c7224 */ /* 0x000fe200078e00ff */
[----:B------:R-:W-:Y:S02]  /*0bf0*/  CS2R R8, SRZ ;  /* 0x0000000000087805 */ /* 0x000fe4000001ff00 */
[----:B------:R-:W-:-:S07]  /*0c00*/  ISETP.NE.AND P1, PT, R16, RZ, PT ;  /* 0x000000ff1000720c */ /* 0x000fce0003f25270 */
[----:B------:R-:W-:Y:S06]  /*0c10*/  @!P0 BRA `(.L_x_37) ;  /* 0x0000000000b08947 */ /* 0x000fec0003800000 */
[----:B------:R-:W0:Y:S01]  /*0c20*/  S2UR UR5, SR_CgaCtaId ;  /* 0x00000000000579c3 */ /* 0x000e220000008800 */
[----:B------:R-:W-:Y:S01]  /*0c30*/  UMOV UR4, 0x400 ;  /* 0x0000040000047882 */ /* 0x000fe20000000000 */
[----:B------:R-:W-:Y:S02]  /*0c40*/  LOP3.LUT R12, R27, 0x7ffffff0, RZ, 0xc0, !PT ;  /* 0x7ffffff01b0c7812 */ /* 0x000fe400078ec0ff */
[----:B------:R-:W-:-:S03]  /*0c50*/  CS2R R8, SRZ ;  /* 0x0000000000087805 */ /* 0x000fc6000001ff00 */
[----:B------:R-:W-:Y:S01]  /*0c60*/  IMAD.MOV R13, RZ, RZ, -R12 ;  /* 0x000000ffff0d7224 */ /* 0x000fe200078e0a0c */
[----:B0-----:R-:W-:-:S06]  /*0c70*/  ULEA UR4, UR5, UR4, 0x18 ;  /* 0x0000000405047291 */ /* 0x001fcc000f8ec0ff */
[----:B------:R-:W-:-:S05]  /*0c80*/  LEA R0, R3, UR4, 0x3 ;  /* 0x0000000403007c11 */ /* 0x000fca000f8e18ff */
[----:B------:R-:W-:-:S07]  /*0c90*/  VIADD R0, R0, 0x40 ;  /* 0x0000004000007836 */ /* 0x000fce0000000000 */
.L_x_38:
[----:B------:R-:W0:Y:S01]  /*0ca0*/  LDS.64 R14, [R0+-0x40] ;  /* 0xffffc000000e7984 */ /* 0x000e220000000a00 */
[----:B------:R-:W-:-:S03]  /*0cb0*/  VIADD R13, R13, 0x10 ;  /* 0x000000100d0d7836 */ /* 0x000fc60000000000 */
[----:B------:R-:W2:Y:S02]  /*0cc0*/  LDS.64 R18, [R0+-0x38] ;  /* 0xffffc80000127984 */ /* 0x000ea40000000a00 */
[----:B------:R-:W-:Y:S02]  /*0cd0*/  ISETP.NE.AND P0, PT, R13, RZ, PT ;  /* 0x000000ff0d00720c */ /* 0x000fe40003f05270 */
[----:B-1----:R-:W1:Y:S04]  /*0ce0*/  LDS.64 R4, [R0+-0x30] ;  /* 0xffffd00000047984 */ /* 0x002e680000000a00 */
[----:B------:R-:W3:Y:S04]  /*0cf0*/  LDS.64 R6, [R0+-0x28] ;  /* 0xffffd80000067984 */ /* 0x000ee80000000a00 */
[----:B------:R-:W4:Y:S01]  /*0d00*/  LDS.64 R10, [R0+-0x20] ;  /* 0xffffe000000a7984 */ /* 0x000f220000000a00 */
[----:B0-----:R-:W-:-:S03]  /*0d10*/  DADD R8, R14, R8 ;  /* 0x000000000e087229 */ /* 0x001fc60000000008 */
[----:B------:R-:W0:Y:S05]  /*0d20*/  LDS.64 R14, [R0+-0x18] ;  /* 0xffffe800000e7984 */ /* 0x000e2a0000000a00 */
[----:B--2---:R-:W-:Y:S02]  /*0d30*/  DADD R18, R8, R18 ;  /* 0x0000000008127229 */ /* 0x004fe40000000012 */
[----:B------:R-:W2:Y:S06]  /*0d40*/  LDS.64 R8, [R0+-0x10] ;  /* 0xfffff00000087984 */ /* 0x000eac0000000a00 */
[----:B-1----:R-:W-:Y:S01]  /*0d50*/  DADD R18, R18, R4 ;  /* 0x0000000012127229 */ /* 0x002fe20000000004 */
[----:B------:R-:W1:Y:S07]  /*0d60*/  LDS.64 R4, [R0+-0x8] ;  /* 0xfffff80000047984 */ /* 0x000e6e0000000a00 */
[----:B---3--:R-:W-:Y:S01]  /*0d70*/  DADD R18, R18, R6 ;  /* 0x0000000012127229 */ /* 0x008fe20000000006 */
[----:B------:R-:W3:Y:S07]  /*0d80*/  LDS.64 R6, [R0] ;  /* 0x0000000000067984 */ /* 0x000eee0000000a00 */
[----:B----4-:R-:W-:Y:S01]  /*0d90*/  DADD R18, R18, R10 ;  /* 0x0000000012127229 */ /* 0x010fe2000000000a */
[----:B------:R-:W4:Y:S07]  /*0da0*/  LDS.64 R10, [R0+0x8] ;  /* 0x00000800000a7984 */ /* 0x000f2e0000000a00 */
[----:B0-----:R-:W-:Y:S01]  /*0db0*/  DADD R18, R18, R14 ;  /* 0x0000000012127229 */ /* 0x001fe2000000000e */
[----:B------:R-:W0:Y:S07]  /*0dc0*/  LDS.64 R14, [R0+0x10] ;  /* 0x00001000000e7984 */ /* 0x000e2e0000000a00 */
[----:B--2---:R-:W-:Y:S01]  /*0dd0*/  DADD R18, R18, R8 ;  /* 0x0000000012127229 */ /* 0x004fe20000000008 */
[----:B------:R-:W2:Y:S07]  /*0de0*/  LDS.64 R8, [R0+0x18] ;  /* 0x0000180000087984 */ /* 0x000eae0000000a00 */
[----:B-1----:R-:W-:Y:S01]  /*0df0*/  DADD R18, R18, R4 ;  /* 0x0000000012127229 */ /* 0x002fe20000000004 */
[----:B------:R-:W1:Y:S07]  /*0e00*/  LDS.64 R4, [R0+0x20] ;  /* 0x0000200000047984 */ /* 0x000e6e0000000a00 */
[----:B---3--:R-:W-:Y:S01]  /*0e10*/  DADD R18, R18, R6 ;  /* 0x0000000012127229 */ /* 0x008fe20000000006 */
[----:B------:R-:W3:Y:S07]  /*0e20*/  LDS.64 R6, [R0+0x28] ;  /* 0x0000280000067984 */ /* 0x000eee0000000a00 */
[----:B----4-:R-:W-:Y:S01]  /*0e30*/  DADD R18, R18, R10 ;  /* 0x0000000012127229 */ /* 0x010fe2000000000a */
[----:B------:R-:W4:Y:S07]  /*0e40*/  LDS.64 R10, [R0+0x30] ;  /* 0x00003000000a7984 */ /* 0x000f2e0000000a00 */
[----:B0-----:R-:W-:Y:S01]  /*0e50*/  DADD R18, R18, R14 ;  /* 0x0000000012127229 */ /* 0x001fe2000000000e */
[----:B------:R0:W5:Y:S07]  /*0e60*/  LDS.64 R14, [R0+0x38] ;  /* 0x00003800000e7984 */ /* 0x00016e0000000a00 */
[----:B--2---:R-:W-:Y:S01]  /*0e70*/  DADD R8, R18, R8 ;  /* 0x0000000012087229 */ /* 0x004fe20000000008 */
[----:B0-----:R-:W-:-:S07]  /*0e80*/  VIADD R0, R0, 0x80 ;  /* 0x0000008000007836 */ /* 0x001fce0000000000 */
[----:B-1----:R-:W-:-:S08]  /*0e90*/  DADD R4, R8, R4 ;  /* 0x0000000008047229 */ /* 0x002fd00000000004 */
[----:B---3--:R-:W-:-:S08]  /*0ea0*/  DADD R4, R4, R6 ;  /* 0x0000000004047229 */ /* 0x008fd00000000006 */
[----:B----4-:R-:W-:-:S08]  /*0eb0*/  DADD R4, R4, R10 ;  /* 0x0000000004047229 */ /* 0x010fd0000000000a */
[----:B-----5:R-:W-:Y:S01]  /*0ec0*/  DADD R8, R4, R14 ;  /* 0x0000000004087229 */ /* 0x020fe2000000000e */
[----:B------:R-:W-:Y:S10]  /*0ed0*/  @P0 BRA `(.L_x_38) ;  /* 0xfffffffc00700947 */ /* 0x000ff4000383ffff */
.L_x_37:
[----:B------:R-:W-:Y:S05]  /*0ee0*/  @!P1 BRA `(.L_x_36) ;  /* 0x0000000000e89947 */ /* 0x000fea0003800000 */
[----:B------:R-:W-:Y:S02]  /*0ef0*/  ISETP.GE.U32.AND P0, PT, R16, 0x8, PT ;  /* 0x000000081000780c */ /* 0x000fe40003f06070 */
[----:B------:R-:W-:-:S04]  /*0f00*/  LOP3.LUT R0, R27, 0x7, RZ, 0xc0, !PT ;  /* 0x000000071b007812 */ /* 0x000fc800078ec0ff */
[----:B------:R-:W-:-:S07]  /*0f10*/  ISETP.NE.AND P1, PT, R0, RZ, PT ;  /* 0x000000ff0000720c */ /* 0x000fce0003f25270 */
[----:B------:R-:W-:Y:S06]  /*0f20*/  @!P0 BRA `(.L_x_39) ;  /* 0x0000000000588947 */ /* 0x000fec0003800000 */
[----:B------:R-:W0:Y:S01]  /*0f30*/  S2UR UR5, SR_CgaCtaId ;  /* 0x00000000000579c3 */ /* 0x000e220000008800 */
[----:B------:R-:W-:Y:S01]  /*0f40*/  UMOV UR4, 0x400 ;  /* 0x0000040000047882 */ /* 0x000fe20000000000 */
[----:B------:R-:W-:Y:S02]  /*0f50*/  IMAD.IADD R4, R3, 0x1, R12 ;  /* 0x0000000103047824 */ /* 0x000fe400078e020c */
[----:B------:R-:W-:Y:S01]  /*0f60*/  VIADD R12, R12, 0x8 ;  /* 0x000000080c0c7836 */ /* 0x000fe20000000000 */
[----:B0-----:R-:W-:-:S06]  /*0f70*/  ULEA UR4, UR5, UR4, 0x18 ;  /* 0x0000000405047291 */ /* 0x001fcc000f8ec0ff */
[----:B------:R-:W-:-:S05]  /*0f80*/  LEA R13, R4, UR4, 0x3 ;  /* 0x00000004040d7c11 */ /* 0x000fca000f8e18ff */
[----:B------:R-:W0:Y:S04]  /*0f90*/  LDS.64 R14, [R13] ;  /* 0x000000000d0e7984 */ /* 0x000e280000000a00 */
[----:B------:R-:W2:Y:S04]  /*0fa0*/  LDS.64 R16, [R13+0x8] ;  /* 0x000008000d107984 */ /* 0x000ea80000000a00 */
[----:B------:R-:W3:Y:S04]  /*0fb0*/  LDS.64 R10, [R13+0x10] ;  /* 0x000010000d0a7984 */ /* 0x000ee80000000a00 */
[----:B-1----:R-:W1:Y:S04]  /*0fc0*/  LDS.64 R4, [R13+0x18] ;  /* 0x000018000d047984 */ /* 0x002e680000000a00 */
[----:B------:R-:W4:Y:S01]  /*0fd0*/  LDS.64 R6, [R13+0x20] ;  /* 0x000020000d067984 */ /* 0x000f220000000a00 */
[----:B0-----:R-:W-:-:S03]  /*0fe0*/  DADD R14, R8, R14 ;  /* 0x00000000080e7229 */ /* 0x001fc6000000000e */
[----:B------:R-:W0:Y:S05]  /*0ff0*/  LDS.64 R8, [R13+0x28] ;  /* 0x000028000d087984 */ /* 0x000e2a0000000a00 */
[----:B--2---:R-:W-:Y:S02]  /*1000*/  DADD R16, R14, R16 ;  /* 0x000000000e107229 */ /* 0x004fe40000000010 */
[----:B------:R-:W2:Y:S06]  /*1010*/  LDS.64 R14, [R13+0x30] ;  /* 0x000030000d0e7984 */ /* 0x000eac0000000a00 */
[----:B---3--:R-:W-:Y:S01]  /*1020*/  DADD R16, R16, R10 ;  /* 0x0000000010107229 */ /* 0x008fe2000000000a */
[----:B------:R-:W3:Y:S07]  /*1030*/  LDS.64 R10, [R13+0x38] ;  /* 0x000038000d0a7984 */ /* 0x000eee0000000a00 */
[----:B-1----:R-:W-:-:S08]  /*1040*/  DADD R4, R16, R4 ;  /* 0x0000000010047229 */ /* 0x002fd00000000004 */
[----:B----4-:R-:W-:-:S08]  /*1050*/  DADD R4, R4, R6 ;  /* 0x0000000004047229 */ /* 0x010fd00000000006 */
[----:B0-----:R-:W-:-:S08]  /*1060*/  DADD R4, R4, R8 ;  /* 0x0000000004047229 */ /* 0x001fd00000000008 */
[----:B--2---:R-:W-:-:S08]  /*1070*/  DADD R4, R4, R14 ;  /* 0x0000000004047229 */ /* 0x004fd0000000000e */
[----:B---3--:R-:W-:-:S11]  /*1080*/  DADD R8, R4, R10 ;  /* 0x0000000004087229 */ /* 0x008fd6000000000a */
.L_x_39:
        /* <DEDUP_REMOVED lines=11> */
[----:B-1----:R-:W0:Y:S04]  /*1140*/  LDS.64 R4, [R0] ;  /* 0x0000000000047984 */ /* 0x002e280000000a00 */
[----:B------:R-:W1:Y:S04]  /*1150*/  LDS.64 R6, [R0+0x8] ;  /* 0x0000080000067984 */ /* 0x000e680000000a00 */
[----:B------:R-:W2:Y:S04]  /*1160*/  LDS.64 R10, [R0+0x10] ;  /* 0x00001000000a7984 */ /* 0x000ea80000000a00 */
[----:B------:R-:W3:Y:S01]  /*1170*/  LDS.64 R14, [R0+0x18] ;  /* 0x00001800000e7984 */ /* 0x000ee20000000a00 */
[----:B0-----:R-:W-:-:S08]  /*1180*/  DADD R4, R8, R4 ;  /* 0x0000000008047229 */ /* 0x001fd00000000004 */
[----:B-1----:R-:W-:-:S08]  /*1190*/  DADD R4, R4, R6 ;  /* 0x0000000004047229 */ /* 0x002fd00000000006 */
[----:B--2---:R-:W-:-:S08]  /*11a0*/  DADD R4, R4, R10 ;  /* 0x0000000004047229 */ /* 0x004fd0000000000a */
[----:B---3--:R-:W-:-:S11]  /*11b0*/  DADD R8, R4, R14 ;  /* 0x0000000004087229 */ /* 0x008fd6000000000e */
.L_x_40:
[----:B------:R-:W-:Y:S05]  /*11c0*/  @!P1 BRA `(.L_x_36) ;  /* 0x0000000000309947 */ /* 0x000fea0003800000 */
[----:B------:R-:W0:Y:S01]  /*11d0*/  S2UR UR5, SR_CgaCtaId ;  /* 0x00000000000579c3 */ /* 0x000e220000008800 */
[----:B------:R-:W-:Y:S01]  /*11e0*/  UMOV UR4, 0x400 ;  /* 0x0000040000047882 */ /* 0x000fe20000000000 */
[----:B------:R-:W-:Y:S02]  /*11f0*/  IMAD.IADD R3, R3, 0x1, R12 ;  /* 0x0000000103037824 */ /* 0x000fe400078e020c */
[----:B------:R-:W-:Y:S01]  /*1200*/  IMAD.MOV R0, RZ, RZ, -R13 ;  /* 0x000000ffff007224 */ /* 0x000fe200078e0a0d */
[----:B0-----:R-:W-:-:S06]  /*1210*/  ULEA UR4, UR5, UR4, 0x18 ;  /* 0x0000000405047291 */ /* 0x001fcc000f8ec0ff */
[----:B------:R-:W-:-:S07]  /*1220*/  LEA R3, R3, UR4, 0x3 ;  /* 0x0000000403037c11 */ /* 0x000fce000f8e18ff */
.L_x_41:
[----:B-1----:R0:W1:Y:S01]  /*1230*/  LDS.64 R4, [R3] ;  /* 0x0000000003047984 */ /* 0x0020620000000a00 */
[----:B------:R-:W-:-:S05]  /*1240*/  VIADD R0, R0, 0x1 ;  /* 0x0000000100007836 */ /* 0x000fca0000000000 */
[----:B------:R-:W-:Y:S01]  /*1250*/  ISETP.NE.AND P0, PT, R0, RZ, PT ;  /* 0x000000ff0000720c */ /* 0x000fe20003f05270 */
[----:B0-----:R-:W-:Y:S01]  /*1260*/  VIADD R3, R3, 0x8 ;  /* 0x0000000803037836 */ /* 0x001fe20000000000 */
[----:B-1----:R-:W-:-:S11]  /*1270*/  DADD R8, R4, R8 ;  /* 0x0000000004087229 */ /* 0x002fd60000000008 */
[----:B------:R-:W-:Y:S05]  /*1280*/  @P0 BRA `(.L_x_41) ;  /* 0xfffffffc00e80947 */ /* 0x000fea000383ffff */
.L_x_36:
[----:B------:R-:W1:Y:S01]  /*1290*/  I2F.F64 R10, R27 ;  /* 0x0000001b000a7312 */ /* 0x000e620000201c00 */
[----:B------:R-:W-:Y:S01]  /*12a0*/  IMAD.MOV.U32 R4, RZ, RZ, 0x1 ;  /* 0x00000001ff047424 */ /* 0x000fe200078e00ff */
[----:B------:R-:W-:Y:S01]  /*12b0*/  FSETP.GEU.AND P1, PT, |R9|, 6.5827683646048100446e-37, PT ;  /* 0x036000000900780b */ /* 0x000fe20003f2e200 */
[----:B------:R-:W-:Y:S05]  /*12c0*/  BSSY.RECONVERGENT B0, `(.L_x_42) ;  /* 0x0000013000007945 */ /* 0x000fea0003800200 */
[----:B-1----:R-:W0:Y:S02]  /*12d0*/  MUFU.RCP64H R5, R11 ;  /* 0x0000000b00057308 */ /* 0x002e240000001800 */
        /* <DEDUP_REMOVED lines=13> */
[----:B------:R-:W-:-:S07]  /*13b0*/  IMAD.MOV.U32 R7, RZ, RZ, R9 ;  /* 0x000000ffff077224 */ /* 0x000fce00078e0009 */
[----:B------:R-:W-:Y:S05]  /*13c0*/  CALL.REL.NOINC `($__internal_2_$__cuda_sm20_div_rn_f64_full) ;  /* 0x00000000002c7944 */ /* 0x000fea0003c00000 */
[----:B------:R-:W-:Y:S02]  /*13d0*/  IMAD.MOV.U32 R4, RZ, RZ, R12 ;  /* 0x000000ffff047224 */ /* 0x000fe400078e000c */
[----:B------:R-:W-:-:S07]  /*13e0*/  IMAD.MOV.U32 R5, RZ, RZ, R13 ;  /* 0x000000ffff057224 */ /* 0x000fce00078e000d */
.L_x_43:
[----:B------:R-:W-:Y:S05]  /*13f0*/  BSYNC.RECONVERGENT B0 ;  /* 0x0000000000007941 */ /* 0x000fea0003800200 */
.L_x_42:
[----:B------:R-:W0:Y:S02]  /*1400*/  LDC.64 R6, c[0x0][0x388] ;  /* 0x0000e200ff067b82 */ /* 0x000e240000000a00 */
[----:B0-----:R-:W-:-:S05]  /*1410*/  IMAD.WIDE R2, R2, 0x8, R6 ;  /* 0x0000000802027825 */ /* 0x001fca00078e0206 */
[----:B------:R-:W-:Y:S01]  /*1420*/  STG.E.64 desc[UR8][R2.64], R4 ;  /* 0x0000000402007986 */ /* 0x000fe2000c101b08 */
[----:B------:R-:W-:Y:S05]  /*1430*/  EXIT ;  /* 0x000000000000794d */ /* 0x000fea0003800000 */
.L_x_35:
[----:B-1----:R-:W0:Y:S02]  /*1440*/  LDC.64 R4, c[0x0][0x388] ;  /* 0x0000e200ff047b82 */ /* 0x002e240000000a00 */
[----:B0-----:R-:W-:-:S05]  /*1450*/  IMAD.WIDE R4, R2, 0x8, R4 ;  /* 0x0000000802047825 */ /* 0x001fca00078e0204 */
[----:B------:R-:W-:Y:S01]  /*1460*/  STG.E.64 desc[UR8][R4.64], RZ ;  /* 0x000000ff04007986 */ /* 0x000fe2000c101b08 */
[----:B------:R-:W-:Y:S05]  /*1470*/  EXIT ;  /* 0x000000000000794d */ /* 0x000fea0003800000 */
        .weak           $__internal_2_$__cuda_sm20_div_rn_f64_full
        .type           $__internal_2_$__cuda_sm20_div_rn_f64_full,@function
        .size           $__internal_2_$__cuda_sm20_div_rn_f64_full,(.L_x_52 - $__internal_2_$__cuda_sm20_div_rn_f64_full)
$__internal_2_$__cuda_sm20_div_rn_f64_full:
[C---:B------:R-:W-:Y:S01]  /*1480*/  FSETP.GEU.AND P0, PT, |R11|.reuse, 1.469367938527859385e-39, PT ;  /* 0x001000000b00780b */ /* 0x040fe20003f0e200 */
[--C-:B------:R-:W-:Y:S01]  /*1490*/  IMAD.MOV.U32 R8, RZ, RZ, R10.reuse ;  /* 0x000000ffff087224 */ /* 0x100fe200078e000a */
[----:B------:R-:W-:Y:S01]  /*14a0*/  LOP3.LUT R4, R11, 0x800fffff, RZ, 0xc0, !PT ;  /* 0x800fffff0b047812 */ /* 0x000fe200078ec0ff */
[----:B------:R-:W-:Y:S01]  /*14b0*/  IMAD.MOV.U32 R9, RZ, RZ, R11 ;  /* 0x000000ffff097224 */ /* 0x000fe200078e000b */
[C---:B------:R-:W-:Y:S01]  /*14c0*/  FSETP.GEU.AND P2, PT, |R7|.reuse, 1.469367938527859385e-39, PT ;  /* 0x001000000700780b */ /* 0x040fe20003f4e200 */
[----:B------:R-:W-:Y:S01]  /*14d0*/  IMAD.MOV.U32 R16, RZ, RZ, 0x1 ;  /* 0x00000001ff107424 */ /* 0x000fe200078e00ff */
[----:B------:R-:W-:Y:S01]  /*14e0*/  LOP3.LUT R5, R4, 0x3ff00000, RZ, 0xfc, !PT ;  /* 0x3ff0000004057812 */ /* 0x000fe200078efcff */
[----:B------:R-:W-:Y:S01]  /*14f0*/  IMAD.MOV.U32 R4, RZ, RZ, R10 ;  /* 0x000000ffff047224 */ /* 0x000fe200078e000a */
[----:B------:R-:W-:Y:S01]  /*1500*/  LOP3.LUT R3, R7, 0x7ff00000, RZ, 0xc0, !PT ;  /* 0x7ff0000007037812 */ /* 0x000fe200078ec0ff */
[----:B------:R-:W-:Y:S01]  /*1510*/  BSSY.RECONVERGENT B1, `(.L_x_44) ;  /* 0x0000051000017945 */ /* 0x000fe20003800200 */
[----:B------:R-:W-:-:S03]  /*1520*/  LOP3.LUT R14, R11, 0x7ff00000, RZ, 0xc0, !PT ;  /* 0x7ff000000b0e7812 */ /* 0x000fc600078ec0ff */
[----:B------:R-:W-:Y:S01]  /*1530*/  @!P0 DMUL R4, R8, 8.98846567431157953865e+307 ;  /* 0x7fe0000008048828 */ /* 0x000fe20000000000 */
[----:B------:R-:W-:-:S03]  /*1540*/  ISETP.GE.U32.AND P1, PT, R3, R14, PT ;  /* 0x0000000e0300720c */ /* 0x000fc60003f26070 */
[----:B------:R-:W-:Y:S02]  /*1550*/  @!P2 LOP3.LUT R10, R9, 0x7ff00000, RZ, 0xc0, !PT ;  /* 0x7ff00000090aa812 */ /* 0x000fe400078ec0ff */
[----:B------:R-:W0:Y:S02]  /*1560*/  MUFU.RCP64H R17, R5 ;  /* 0x0000000500117308 */ /* 0x000e240000001800 */
[----:B------:R-:W-:Y:S01]  /*1570*/  @!P2 ISETP.GE.U32.AND P3, PT, R3, R10, PT ;  /* 0x0000000a0300a20c */ /* 0x000fe20003f66070 */
[----:B------:R-:W-:Y:S01]  /*1580*/  IMAD.MOV.U32 R10, RZ, RZ, R6 ;  /* 0x000000ffff0a7224 */ /* 0x000fe200078e0006 */
[----:B0-----:R-:W-:-:S08]  /*1590*/  DFMA R12, R16, -R4, 1 ;  /* 0x3ff00000100c742b */ /* 0x001fd00000000804 */
[----:B------:R-:W-:Y:S01]  /*15a0*/  DFMA R18, R12, R12, R12 ;  /* 0x0000000c0c12722b */ /* 0x000fe2000000000c */
[----:B------:R-:W-:-:S05]  /*15b0*/  IMAD.MOV.U32 R12, RZ, RZ, 0x1ca00000 ;  /* 0x1ca00000ff0c7424 */ /* 0x000fca00078e00ff */
[C---:B------:R-:W-:Y:S02]  /*15c0*/  @!P2 SEL R13, R12.reuse, 0x63400000, !P3 ;  /* 0x634000000c0da807 */ /* 0x040fe40005800000 */
[----:B------:R-:W-:Y:S01]  /*15d0*/  DFMA R16, R16, R18, R16 ;  /* 0x000000121010722b */ /* 0x000fe20000000010 */
[----:B------:R-:W-:Y:S01]  /*15e0*/  SEL R11, R12, 0x63400000, !P1 ;  /* 0x634000000c0b7807 */ /* 0x000fe20004800000 */
[----:B------:R-:W-:Y:S01]  /*15f0*/  @!P2 IMAD.MOV.U32 R18, RZ, RZ, RZ ;  /* 0x000000ffff12a224 */ /* 0x000fe200078e00ff */
[--C-:B------:R-:W-:Y:S02]  /*1600*/  @!P2 LOP3.LUT R13, R13, 0x80000000, R7.reuse, 0xf8, !PT ;  /* 0x800000000d0da812 */ /* 0x100fe400078ef807 */
[----:B------:R-:W-:Y:S02]  /*1610*/  LOP3.LUT R11, R11, 0x800fffff, R7, 0xf8, !PT ;  /* 0x800fffff0b0b7812 */ /* 0x000fe400078ef807 */
[----:B------:R-:W-:Y:S01]  /*1620*/  @!P2 LOP3.LUT R19, R13, 0x100000, RZ, 0xfc, !PT ;  /* 0x001000000d13a812 */ /* 0x000fe200078efcff */
[----:B------:R-:W-:-:S05]  /*1630*/  DFMA R20, R16, -R4, 1 ;  /* 0x3ff000001014742b */ /* 0x000fca0000000804 */
[----:B------:R-:W-:-:S03]  /*1640*/  @!P2 DFMA R10, R10, 2, -R18 ;  /* 0x400000000a0aa82b */ /* 0x000fc60000000812 */
[----:B------:R-:W-:Y:S01]  /*1650*/  DFMA R16, R16, R20, R16 ;  /* 0x000000141010722b */ /* 0x000fe20000000010 */
[----:B------:R-:W-:Y:S02]  /*1660*/  IMAD.MOV.U32 R21, RZ, RZ, R3 ;  /* 0x000000ffff157224 */ /* 0x000fe400078e0003 */
[----:B------:R-:W-:Y:S01]  /*1670*/  IMAD.MOV.U32 R20, RZ, RZ, R14 ;  /* 0x000000ffff147224 */ /* 0x000fe200078e000e */
[----:B------:R-:W-:-:S03]  /*1680*/  @!P0 LOP3.LUT R20, R5, 0x7ff00000, RZ, 0xc0, !PT ;  /* 0x7ff0000005148812 */ /* 0x000fc600078ec0ff */
[----:B------:R-:W-:Y:S01]  /*1690*/  @!P2 LOP3.LUT R21, R11, 0x7ff00000, RZ, 0xc0, !PT ;  /* 0x7ff000000b15a812 */ /* 0x000fe200078ec0ff */
[----:B------:R-:W-:Y:S01]  /*16a0*/  DMUL R18, R16, R10 ;  /* 0x0000000a10127228 */ /* 0x000fe20000000000 */
[----:B------:R-:W-:-:S03]  /*16b0*/  VIADD R22, R20, 0xffffffff ;  /* 0xffffffff14167836 */ /* 0x000fc60000000000 */
[----:B------:R-:W-:-:S04]  /*16c0*/  VIADD R13, R21, 0xffffffff ;  /* 0xffffffff150d7836 */ /* 0x000fc80000000000 */
        /* <DEDUP_REMOVED lines=32> */
.L_x_45:
        /* <DEDUP_REMOVED lines=16> */
.L_x_48:
[----:B------:R-:W-:Y:S01]  /*19d0*/  LOP3.LUT R13, R9, 0x80000, RZ, 0xfc, !PT ;  /* 0x00080000090d7812 */ /* 0x000fe200078efcff */
[----:B------:R-:W-:Y:S01]  /*19e0*/  IMAD.MOV.U32 R12, RZ, RZ, R8 ;  /* 0x000000ffff0c7224 */ /* 0x000fe200078e0008 */
[----:B------:R-:W-:Y:S06]  /*19f0*/  BRA `(.L_x_46) ;  /* 0x0000000000087947 */ /* 0x000fec0003800000 */
.L_x_47:
[----:B------:R-:W-:Y:S01]  /*1a00*/  LOP3.LUT R13, R7, 0x80000, RZ, 0xfc, !PT ;  /* 0x00080000070d7812 */ /* 0x000fe200078efcff */
[----:B------:R-:W-:-:S07]  /*1a10*/  IMAD.MOV.U32 R12, RZ, RZ, R6 ;  /* 0x000000ffff0c7224 */ /* 0x000fce00078e0006 */
.L_x_46:
[----:B------:R-:W-:Y:S05]  /*1a20*/  BSYNC.RECONVERGENT B1 ;  /* 0x0000000000017941 */ /* 0x000fea0003800200 */
.L_x_44:
[----:B------:R-:W-:Y:S02]  /*1a30*/  IMAD.MOV.U32 R4, RZ, RZ, R0 ;  /* 0x000000ffff047224 */ /* 0x000fe400078e0000 */
[----:B------:R-:W-:-:S04]  /*1a40*/  IMAD.MOV.U32 R5, RZ, RZ, 0x0 ;  /* 0x00000000ff057424 */ /* 0x000fc800078e00ff */
[----:B------:R-:W-:Y:S05]  /*1a50*/  RET.REL.NODEC R4 `(_Z10sma_kernelPKdPdii) ;  /* 0xffffffe404687950 */ /* 0x000fea0003c3ffff */
.L_x_49:
        /* <DEDUP_REMOVED lines=10> */
.L_x_52:


//--------------------- .nv.shared._ZN3cub18CUB_300001_SM_10006detail11EmptyKernelIvEEvv --------------------------
	.section	.nv.shared._ZN3cub18CUB_300001_SM_10006detail11EmptyKernelIvEEvv,"aw",@nobits
	.sectionflags	@""
	.align	16
	.zero		1024


//--------------------- .nv.shared.reserved.0     --------------------------
	.section	.nv.shared.reserved.0,"aw",@nobits
	.weak		__nv_reservedSMEM_offset_0_alias
	.size		__nv_reservedSMEM_offset_0_alias, 0, 64
	.other		__nv_reservedSMEM_offset_0_alias,@"STO_CUDA_RESERVED_SHARED STV_DEFAULT"
__nv_reservedSMEM_offset_0_alias:
	.zero		0
	.zero		64


//--------------------- .nv.global                --------------------------
	.section	.nv.global,"aw",@nobits
.nv.global:
	.type		_ZN34_INTERNAL_8bb39008_4_k_cu_a3e05b406thrust24THRUST_300001_SM_1000_NS3seqE,@object
	.size		_ZN34_INTERNAL_8bb39008_4_k_cu_a3e05b406thrust24THRUST_300001_SM_1000_NS3seqE,(_ZN34_INTERNAL_8bb39008_4_k_cu_a3e05b404cuda3std3__48in_placeE - _ZN34_INTERNAL_8bb39008_4_k_cu_a3e05b406thrust24THRUST_300001_SM_1000_NS3seqE)
_ZN34_INTERNAL_8bb39008_4_k_cu_a3e05b406thrust24THRUST_300001_SM_1000_NS3seqE:
	.zero		1
	.type		_ZN34_INTERNAL_8bb39008_4_k_cu_a3e05b404cuda3std3__48in_placeE,@object
	.size		_ZN34_INTERNAL_8bb39008_4_k_cu_a3e05b404cuda3std3__48in_placeE,(_ZN34_INTERNAL_8bb39008_4_k_cu_a3e05b404cuda3std6ranges3__45__cpo4sizeE - _ZN34_INTERNAL_8bb39008_4_k_cu_a3e05b404cuda3std3__48in_placeE)
_ZN34_INTERNAL_8bb39008_4_k_cu_a3e05b404cuda3std3__48in_placeE:
	.zero		1
	.type		_ZN34_INTERNAL_8bb39008_4_k_cu_a3e05b404cuda3std6ranges3__45__cpo4sizeE,@object
	.size		_ZN34_INTERNAL_8bb39008_4_k_cu_a3e05b404cuda3std6ranges3__45__cpo4sizeE,(_ZN34_INTERNAL_8bb39008_4_k_cu_a3e05b406thrust24THRUST_300001_SM_1000_NS12placeholders2_3E - _ZN34_INTERNAL_8bb39008_4_k_cu_a3e05b404cuda3std6ranges3__45__cpo4sizeE)
_ZN34_INTERNAL_8bb39008_4_k_cu_a3e05b404cuda3std6ranges3__45__cpo4sizeE:
	.zero		1
	.type		_ZN34_INTERNAL_8bb39008_4_k_cu_a3e05b406thrust24THRUST_300001_SM_1000_NS12placeholders2_3E,@object
	.size		_ZN34_INTERNAL_8bb39008_4_k_cu_a3e05b406thrust24THRUST_300001_SM_1000_NS12placeholders2_3E,(_ZN34_INTERNAL_8bb39008_4_k_cu_a3e05b404cuda3std3__45__cpo6cbeginE - _ZN34_INTERNAL_8bb39008_4_k_cu_a3e05b406thrust24THRUST_300001_SM_1000_NS12placeholders2_3E)
_ZN34_INTERNAL_8bb39008_4_k_cu_a3e05b406thrust24THRUST_300001_SM_1000_NS12placeholders2_3E:
	.zero		1
	.type		_ZN34_INTERNAL_8bb39008_4_k_cu_a3e05b404cuda3std3__45__cpo6cbeginE,@object
	.size		_ZN34_INTERNAL_8bb39008_4_k_cu_a3e05b404cuda3std3__45__cpo6cbeginE,(_ZN34_INTERNAL_8bb39008_4_k_cu_a3e05b404cuda3std6ranges3__45__cpo6cbeginE - _ZN34_INTERNAL_8bb39008_4_k_cu_a3e05b404cuda3std3__45__cpo6cbeginE)
_ZN34_INTERNAL_8bb39008_4_k_cu_a3e05b404cuda3std3__45__cpo6cbeginE:
	.zero		1
	.type		_ZN34_INTERNAL_8bb39008_4_k_cu_a3e05b404cuda3std6ranges3__45__cpo6cbeginE,@object
	.size		_ZN34_INTERNAL_8bb39008_4_k_cu_a3e05b404cuda3std6ranges3__45__cpo6cbeginE,(_ZN34_INTERNAL_8bb39008_4_k_cu_a3e05b406thrust24THRUST_300001_SM_1000_NS12placeholders2_7E - _ZN34_INTERNAL_8bb39008_4_k_cu_a3e05b404cuda3std6ranges3__45__cpo6cbeginE)
_ZN34_INTERNAL_8bb39008_4_k_cu_a3e05b404cuda3std6ranges3__45__cpo6cbeginE:
	.zero		1
	.type		_ZN34_INTERNAL_8bb39008_4_k_cu_a3e05b406thrust24THRUST_300001_SM_1000_NS12placeholders2_7E,@object
	.size		_ZN34_INTERNAL_8bb39008_4_k_cu_a3e05b406thrust24THRUST_300001_SM_1000_NS12placeholders2_7E,(_ZN34_INTERNAL_8bb39008_4_k_cu_a3e05b404cuda3std3__45__cpo7crbeginE - _ZN34_INTERNAL_8bb39008_4_k_cu_a3e05b406thrust24THRUST_300001_SM_1000_NS12placeholders2_7E)
_ZN34_INTERNAL_8bb39008_4_k_cu_a3e05b406thrust24THRUST_300001_SM_1000_NS12placeholders2_7E:
	.zero		1
	.type		_ZN34_INTERNAL_8bb39008_4_k_cu_a3e05b404cuda3std3__45__cpo7crbeginE,@object
	.size		_ZN34_INTERNAL_8bb39008_4_k_cu_a3e05b404cuda3std3__45__cpo7crbeginE,(_ZN34_INTERNAL_8bb39008_4_k_cu_a3e05b404cuda3std6ranges3__45__cpo4nextE - _ZN34_INTERNAL_8bb39008_4_k_cu_a3e05b404cuda3std3__45__cpo7crbeginE)
_ZN34_INTERNAL_8bb39008_4_k_cu_a3e05b404cuda3std3__45__cpo7crbeginE:
	.zero		1
	.type		_ZN34_INTERNAL_8bb39008_4_k_cu_a3e05b404cuda3std6ranges3__45__cpo4nextE,@object
	.size		_ZN34_INTERNAL_8bb39008_4_k_cu_a3e05b404cuda3std6ranges3__45__cpo4nextE,(_ZN34_INTERNAL_8bb39008_4_k_cu_a3e05b404cuda3std6ranges3__45__cpo4swapE - _ZN34_INTERNAL_8bb39008_4_k_cu_a3e05b404cuda3std6ranges3__45__cpo4nextE)
_ZN34_INTERNAL_8bb39008_4_k_cu_a3e05b404cuda3std6ranges3__45__cpo4nextE:
	.zero		1
	.type		_ZN34_INTERNAL_8bb39008_4_k_cu_a3e05b404cuda3std6ranges3__45__cpo4swapE,@object
	.size		_ZN34_INTERNAL_8bb39008_4_k_cu_a3e05b404cuda3std6ranges3__45__cpo4swapE,(_ZN34_INTERNAL_8bb39008_4_k_cu_a3e05b406thrust24THRUST_300001_SM_1000_NS8cuda_cub10par_nosyncE - _ZN34_INTERNAL_8bb39008_4_k_cu_a3e05b404cuda3std6ranges3__45__cpo4swapE)
_ZN34_INTERNAL_8bb39008_4_k_cu_a3e05b404cuda3std6ranges3__45__cpo4swapE:
	.zero		1
	.type		_ZN34_INTERNAL_8bb39008_4_k_cu_a3e05b406thrust24THRUST_300001_SM_1000_NS8cuda_cub10par_nosyncE,@object
	.size		_ZN34_INTERNAL_8bb39008_4_k_cu_a3e05b406thrust24THRUST_300001_SM_1000_NS8cuda_cub10par_nosyncE,(_ZN34_INTERNAL_8bb39008_4_k_cu_a3e05b406thrust24THRUST_300001_SM_1000_NS12placeholders2_9E - _ZN34_INTERNAL_8bb39008_4_k_cu_a3e05b406thrust24THRUST_300001_SM_1000_NS8cuda_cub10par_nosyncE)
_ZN34_INTERNAL_8bb39008_4_k_cu_a3e05b406thrust24THRUST_300001_SM_1000_NS8cuda_cub10par_nosyncE:
	.zero		1
	.type		_ZN34_INTERNAL_8bb39008_4_k_cu_a3e05b406thrust24THRUST_300001_SM_1000_NS12placeholders2_9E,@object
	.size		_ZN34_INTERNAL_8bb39008_4_k_cu_a3e05b406thrust24THRUST_300001_SM_1000_NS12placeholders2_9E,(_ZN34_INTERNAL_8bb39008_4_k_cu_a3e05b404cuda3std3__436_GLOBAL__N__8bb39008_4_k_cu_a3e05b406ignoreE - _ZN34_INTERNAL_8bb39008_4_k_cu_a3e05b406thrust24THRUST_300001_SM_1000_NS12placeholders2_9E)
_ZN34_INTERNAL_8bb39008_4_k_cu_a3e05b406thrust24THRUST_300001_SM_1000_NS12placeholders2_9E:
	.zero		1
	.type		_ZN34_INTERNAL_8bb39008_4_k_cu_a3e05b404cuda3std3__436_GLOBAL__N__8bb39008_4_k_cu_a3e05b406ignoreE,@object
	.size		_ZN34_INTERNAL_8bb39008_4_k_cu_a3e05b404cuda3std3__436_GLOBAL__N__8bb39008_4_k_cu_a3e05b406ignoreE,(_ZN34_INTERNAL_8bb39008_4_k_cu_a3e05b404cuda3std6ranges3__45__cpo4dataE - _ZN34_INTERNAL_8bb39008_4_k_cu_a3e05b404cuda3std3__436_GLOBAL__N__8bb39008_4_k_cu_a3e05b406ignoreE)
_ZN34_INTERNAL_8bb39008_4_k_cu_a3e05b404cuda3std3__436_GLOBAL__N__8bb39008_4_k_cu_a3e05b406ignoreE:
	.zero		1
	.type		_ZN34_INTERNAL_8bb39008_4_k_cu_a3e05b404cuda3std6ranges3__45__cpo4dataE,@object
	.size		_ZN34_INTERNAL_8bb39008_4_k_cu_a3e05b404cuda3std6ranges3__45__cpo4dataE,(_ZN34_INTERNAL_8bb39008_4_k_cu_a3e05b406thrust24THRUST_300001_SM_1000_NS12placeholders2_1E - _ZN34_INTERNAL_8bb39008_4_k_cu_a3e05b404cuda3std6ranges3__45__cpo4dataE)
_ZN34_INTERNAL_8bb39008_4_k_cu_a3e05b404cuda3std6ranges3__45__cpo4dataE:
	.zero		1
	.type		_ZN34_INTERNAL_8bb39008_4_k_cu_a3e05b406thrust24THRUST_300001_SM_1000_NS12placeholders2_1E,@object
	.size		_ZN34_INTERNAL_8bb39008_4_k_cu_a3e05b406thrust24THRUST_300001_SM_1000_NS12placeholders2_1E,(_ZN34_INTERNAL_8bb39008_4_k_cu_a3e05b404cuda3std3__45__cpo5beginE - _ZN34_INTERNAL_8bb39008_4_k_cu_a3e05b406thrust24THRUST_300001_SM_1000_NS12placeholders2_1E)
_ZN34_INTERNAL_8bb39008_4_k_cu_a3e05b406thrust24THRUST_300001_SM_1000_NS12placeholders2_1E:
	.zero		1
	.type		_ZN34_INTERNAL_8bb39008_4_k_cu_a3e05b404cuda3std3__45__cpo5beginE,@object
	.size		_ZN34_INTERNAL_8bb39008_4_k_cu_a3e05b404cuda3std3__45__cpo5beginE,(_ZN34_INTERNAL_8bb39008_4_k_cu_a3e05b404cuda3std6ranges3__45__cpo5beginE - _ZN34_INTERNAL_8bb39008_4_k_cu_a3e05b404cuda3std3__45__cpo5beginE)
_ZN34_INTERNAL_8bb39008_4_k_cu_a3e05b404cuda3std3__45__cpo5beginE:
	.zero		1
	.type		_ZN34_INTERNAL_8bb39008_4_k_cu_a3e05b404cuda3std6ranges3__45__cpo5beginE,@object
	.size		_ZN34_INTERNAL_8bb39008_4_k_cu_a3e05b404cuda3std6ranges3__45__cpo5beginE,(_ZN34_INTERNAL_8bb39008_4_k_cu_a3e05b406thrust24THRUST_300001_SM_1000_NS12placeholders2_5E - _ZN34_INTERNAL_8bb39008_4_k_cu_a3e05b404cuda3std6ranges3__45__cpo5beginE)
_ZN34_INTERNAL_8bb39008_4_k_cu_a3e05b404cuda3std6ranges3__45__cpo5beginE:
	.zero		1
	.type		_ZN34_INTERNAL_8bb39008_4_k_cu_a3e05b406thrust24THRUST_300001_SM_1000_NS12placeholders2_5E,@object
	.size		_ZN34_INTERNAL_8bb39008_4_k_cu_a3e05b406thrust24THRUST_300001_SM_1000_NS12placeholders2_5E,(_ZN34_INTERNAL_8bb39008_4_k_cu_a3e05b404cuda3std3__45__cpo6rbeginE - _ZN34_INTERNAL_8bb39008_4_k_cu_a3e05b406thrust24THRUST_300001_SM_1000_NS12placeholders2_5E)
_ZN34_INTERNAL_8bb39008_4_k_cu_a3e05b406thrust24THRUST_300001_SM_1000_NS12placeholders2_5E:
	.zero		1
	.type		_ZN34_INTERNAL_8bb39008_4_k_cu_a3e05b404cuda3std3__45__cpo6rbeginE,@object
	.size		_ZN34_INTERNAL_8bb39008_4_k_cu_a3e05b404cuda3std3__45__cpo6rbeginE,(_ZN34_INTERNAL_8bb39008_4_k_cu_a3e05b404cuda3std6ranges3__45__cpo7advanceE - _ZN34_INTERNAL_8bb39008_4_k_cu_a3e05b404cuda3std3__45__cpo6rbeginE)
_ZN34_INTERNAL_8bb39008_4_k_cu_a3e05b404cuda3std3__45__cpo6rbeginE:
	.zero		1
	.type		_ZN34_INTERNAL_8bb39008_4_k_cu_a3e05b404cuda3std6ranges3__45__cpo7advanceE,@object
	.size		_ZN34_INTERNAL_8bb39008_4_k_cu_a3e05b404cuda3std6ranges3__45__cpo7advanceE,(_ZN34_INTERNAL_8bb39008_4_k_cu_a3e05b404cuda3std3__47nulloptE - _ZN34_INTERNAL_8bb39008_4_k_cu_a3e05b404cuda3std6ranges3__45__cpo7advanceE)
_ZN34_INTERNAL_8bb39008_4_k_cu_a3e05b404cuda3std6ranges3__45__cpo7advanceE:
	.zero		1
	.type		_ZN34_INTERNAL_8bb39008_4_k_cu_a3e05b404cuda3std3__47nulloptE,@object
	.size		_ZN34_INTERNAL_8bb39008_4_k_cu_a3e05b404cuda3std3__47nulloptE,(_ZN34_INTERNAL_8bb39008_4_k_cu_a3e05b404cuda3std6ranges3__45__cpo8distanceE - _ZN34_INTERNAL_8bb39008_4_k_cu_a3e05b404cuda3std3__47nulloptE)
_ZN34_INTERNAL_8bb39008_4_k_cu_a3e05b404cuda3std3__47nulloptE:
	.zero		1
	.type		_ZN34_INTERNAL_8bb39008_4_k_cu_a3e05b404cuda3std6ranges3__45__cpo8distanceE,@object
	.size		_ZN34_INTERNAL_8bb39008_4_k_cu_a3e05b404cuda3std6ranges3__45__cpo8distanceE,(_ZN34_INTERNAL_8bb39008_4_k_cu_a3e05b406thrust24THRUST_300001_SM_1000_NS12placeholders3_10E - _ZN34_INTERNAL_8bb39008_4_k_cu_a3e05b404cuda3std6ranges3__45__cpo8distanceE)
_ZN34_INTERNAL_8bb39008_4_k_cu_a3e05b404cuda3std6ranges3__45__cpo8distanceE:
	.zero		1
	.type		_ZN34_INTERNAL_8bb39008_4_k_cu_a3e05b406thrust24THRUST_300001_SM_1000_NS12placeholders3_10E,@object
	.size		_ZN34_INTERNAL_8bb39008_4_k_cu_a3e05b406thrust24THRUST_300001_SM_1000_NS12placeholders3_10E,(_ZN34_INTERNAL_8bb39008_4_k_cu_a3e05b404cuda3std3__419piecewise_constructE - _ZN34_INTERNAL_8bb39008_4_k_cu_a3e05b406thrust24THRUST_300001_SM_1000_NS12placeholders3_10E)
_ZN34_INTERNAL_8bb39008_4_k_cu_a3e05b406thrust24THRUST_300001_SM_1000_NS12placeholders3_10E:
	.zero		1
	.type		_ZN34_INTERNAL_8bb39008_4_k_cu_a3e05b404cuda3std3__419piecewise_constructE,@object
	.size		_ZN34_INTERNAL_8bb39008_4_k_cu_a3e05b404cuda3std3__419piecewise_constructE,(_ZN34_INTERNAL_8bb39008_4_k_cu_a3e05b404cuda3std6ranges3__45__cpo5cdataE - _ZN34_INTERNAL_8bb39008_4_k_cu_a3e05b404cuda3std3__419piecewise_constructE)
_ZN34_INTERNAL_8bb39008_4_k_cu_a3e05b404cuda3std3__419piecewise_constructE:
	.zero		1
	.type		_ZN34_INTERNAL_8bb39008_4_k_cu_a3e05b404cuda3std6ranges3__45__cpo5cdataE,@object
	.size		_ZN34_INTERNAL_8bb39008_4_k_cu_a3e05b404cuda3std6ranges3__45__cpo5cdataE,(_ZN34_INTERNAL_8bb39008_4_k_cu_a3e05b406thrust24THRUST_300001_SM_1000_NS12placeholders2_2E - _ZN34_INTERNAL_8bb39008_4_k_cu_a3e05b404cuda3std6ranges3__45__cpo5cdataE)
_ZN34_INTERNAL_8bb39008_4_k_cu_a3e05b404cuda3std6ranges3__45__cpo5cdataE:
	.zero		1
	.type		_ZN34_INTERNAL_8bb39008_4_k_cu_a3e05b406thrust24THRUST_300001_SM_1000_NS12placeholders2_2E,@object
	.size		_ZN34_INTERNAL_8bb39008_4_k_cu_a3e05b406thrust24THRUST_300001_SM_1000_NS12placeholders2_2E,(_ZN34_INTERNAL_8bb39008_4_k_cu_a3e05b404cuda3std3__45__cpo3endE - _ZN34_INTERNAL_8bb39008_4_k_cu_a3e05b406thrust24THRUST_300001_SM_1000_NS12placeholders2_2E)
_ZN34_INTERNAL_8bb39008_4_k_cu_a3e05b406thrust24THRUST_300001_SM_1000_NS12placeholders2_2E:
	.zero		1
	.type		_ZN34_INTERNAL_8bb39008_4_k_cu_a3e05b404cuda3std3__45__cpo3endE,@object
	.size		_ZN34_INTERNAL_8bb39008_4_k_cu_a3e05b404cuda3std3__45__cpo3endE,(_ZN34_INTERNAL_8bb39008_4_k_cu_a3e05b404cuda3std6ranges3__45__cpo3endE - _ZN34_INTERNAL_8bb39008_4_k_cu_a3e05b404cuda3std3__45__cpo3endE)
_ZN34_INTERNAL_8bb39008_4_k_cu_a3e05b404cuda3std3__45__cpo3endE:
	.zero		1
	.type		_ZN34_INTERNAL_8bb39008_4_k_cu_a3e05b404cuda3std6ranges3__45__cpo3endE,@object
	.size		_ZN34_INTERNAL_8bb39008_4_k_cu_a3e05b404cuda3std6ranges3__45__cpo3endE,(_ZN34_INTERNAL_8bb39008_4_k_cu_a3e05b406thrust24THRUST_300001_SM_1000_NS12placeholders2_6E - _ZN34_INTERNAL_8bb39008_4_k_cu_a3e05b404cuda3std6ranges3__45__cpo3endE)
_ZN34_INTERNAL_8bb39008_4_k_cu_a3e05b404cuda3std6ranges3__45__cpo3endE:
	.zero		1
	.type		_ZN34_INTERNAL_8bb39008_4_k_cu_a3e05b406thrust24THRUST_300001_SM_1000_NS12placeholders2_6E,@object
	.size		_ZN34_INTERNAL_8bb39008_4_k_cu_a3e05b406thrust24THRUST_300001_SM_1000_NS12placeholders2_6E,(_ZN34_INTERNAL_8bb39008_4_k_cu_a3e05b404cuda3std3__45__cpo4rendE - _ZN34_INTERNAL_8bb39008_4_k_cu_a3e05b406thrust24THRUST_300001_SM_1000_NS12placeholders2_6E)
_ZN34_INTERNAL_8bb39008_4_k_cu_a3e05b406thrust24THRUST_300001_SM_1000_NS12placeholders2_6E:
	.zero		1
	.type		_ZN34_INTERNAL_8bb39008_4_k_cu_a3e05b404cuda3std3__45__cpo4rendE,@object
	.size		_ZN34_INTERNAL_8bb39008_4_k_cu_a3e05b404cuda3std3__45__cpo4rendE,(_ZN34_INTERNAL_8bb39008_4_k_cu_a3e05b404cuda3std6ranges3__45__cpo9iter_swapE - _ZN34_INTERNAL_8bb39008_4_k_cu_a3e05b404cuda3std3__45__cpo4rendE)
_ZN34_INTERNAL_8bb39008_4_k_cu_a3e05b404cuda3std3__45__cpo4rendE:
	.zero		1
	.type		_ZN34_INTERNAL_8bb39008_4_k_cu_a3e05b404cuda3std6ranges3__45__cpo9iter_swapE,@object
	.size		_ZN34_INTERNAL_8bb39008_4_k_cu_a3e05b404cuda3std6ranges3__45__cpo9iter_swapE,(_ZN34_INTERNAL_8bb39008_4_k_cu_a3e05b404cuda3std3__48unexpectE - _ZN34_INTERNAL_8bb39008_4_k_cu_a3e05b404cuda3std6ranges3__45__cpo9iter_swapE)
_ZN34_INTERNAL_8bb39008_4_k_cu_a3e05b404cuda3std6ranges3__45__cpo9iter_swapE:
	.zero		1
	.type		_ZN34_INTERNAL_8bb39008_4_k_cu_a3e05b404cuda3std3__48unexpectE,@object
	.size		_ZN34_INTERNAL_8bb39008_4_k_cu_a3e05b404cuda3std3__48unexpectE,(_ZN34_INTERNAL_8bb39008_4_k_cu_a3e05b406thrust24THRUST_300001_SM_1000_NS8cuda_cub3parE - _ZN34_INTERNAL_8bb39008_4_k_cu_a3e05b404cuda3std3__48unexpectE)
_ZN34_INTERNAL_8bb39008_4_k_cu_a3e05b404cuda3std3__48unexpectE:
	.zero		1
	.type		_ZN34_INTERNAL_8bb39008_4_k_cu_a3e05b406thrust24THRUST_300001_SM_1000_NS8cuda_cub3parE,@object
	.size		_ZN34_INTERNAL_8bb39008_4_k_cu_a3e05b406thrust24THRUST_300001_SM_1000_NS8cuda_cub3parE,(_ZN34_INTERNAL_8bb39008_4_k_cu_a3e05b406thrust24THRUST_300001_SM_1000_NS12placeholders2_4E - _ZN34_INTERNAL_8bb39008_4_k_cu_a3e05b406thrust24THRUST_300001_SM_1000_NS8cuda_cub3parE)
_ZN34_INTERNAL_8bb39008_4_k_cu_a3e05b406thrust24THRUST_300001_SM_1000_NS8cuda_cub3parE:
	.zero		1
	.type		_ZN34_INTERNAL_8bb39008_4_k_cu_a3e05b406thrust24THRUST_300001_SM_1000_NS12placeholders2_4E,@object
	.size		_ZN34_INTERNAL_8bb39008_4_k_cu_a3e05b406thrust24THRUST_300001_SM_1000_NS12placeholders2_4E,(_ZN34_INTERNAL_8bb39008_4_k_cu_a3e05b404cuda3std3__45__cpo4cendE - _ZN34_INTERNAL_8bb39008_4_k_cu_a3e05b406thrust24THRUST_300001_SM_1000_NS12placeholders2_4E)
_ZN34_INTERNAL_8bb39008_4_k_cu_a3e05b406thrust24THRUST_300001_SM_1000_NS12placeholders2_4E:
	.zero		1
	.type		_ZN34_INTERNAL_8bb39008_4_k_cu_a3e05b404cuda3std3__45__cpo4cendE,@object
	.size		_ZN34_INTERNAL_8bb39008_4_k_cu_a3e05b404cuda3std3__45__cpo4cendE,(_ZN34_INTERNAL_8bb39008_4_k_cu_a3e05b404cuda3std6ranges3__45__cpo4cendE - _ZN34_INTERNAL_8bb39008_4_k_cu_a3e05b404cuda3std3__45__cpo4cendE)
_ZN34_INTERNAL_8bb39008_4_k_cu_a3e05b404cuda3std3__45__cpo4cendE:
	.zero		1
	.type		_ZN34_INTERNAL_8bb39008_4_k_cu_a3e05b404cuda3std6ranges3__45__cpo4cendE,@object
	.size		_ZN34_INTERNAL_8bb39008_4_k_cu_a3e05b404cuda3std6ranges3__45__cpo4cendE,(_ZN34_INTERNAL_8bb39008_4_k_cu_a3e05b404cuda3std3__420unreachable_sentinelE - _ZN34_INTERNAL_8bb39008_4_k_cu_a3e05b404cuda3std6ranges3__45__cpo4cendE)
_ZN34_INTERNAL_8bb39008_4_k_cu_a3e05b404cuda3std6ranges3__45__cpo4cendE:
	.zero		1
	.type		_ZN34_INTERNAL_8bb39008_4_k_cu_a3e05b404cuda3std3__420unreachable_sentinelE,@object
	.size		_ZN34_INTERNAL_8bb39008_4_k_cu_a3e05b404cuda3std3__420unreachable_sentinelE,(_ZN34_INTERNAL_8bb39008_4_k_cu_a3e05b404cuda3std6ranges3__45__cpo5ssizeE - _ZN34_INTERNAL_8bb39008_4_k_cu_a3e05b404cuda3std3__420unreachable_sentinelE)
_ZN34_INTERNAL_8bb39008_4_k_cu_a3e05b404cuda3std3__420unreachable_sentinelE:
	.zero		1
	.type		_ZN34_INTERNAL_8bb39008_4_k_cu_a3e05b404cuda3std6ranges3__45__cpo5ssizeE,@object
	.size		_ZN34_INTERNAL_8bb39008_4_k_cu_a3e05b404cuda3std6ranges3__45__cpo5ssizeE,(_ZN34_INTERNAL_8bb39008_4_k_cu_a3e05b406thrust24THRUST_300001_SM_1000_NS12placeholders2_8E - _ZN34_INTERNAL_8bb39008_4_k_cu_a3e05b404cuda3std6ranges3__45__cpo5ssizeE)
_ZN34_INTERNAL_8bb39008_4_k_cu_a3e05b404cuda3std6ranges3__45__cpo5ssizeE:
	.zero		1
	.type		_ZN34_INTERNAL_8bb39008_4_k_cu_a3e05b406thrust24THRUST_300001_SM_1000_NS12placeholders2_8E,@object
	.size		_ZN34_INTERNAL_8bb39008_4_k_cu_a3e05b406thrust24THRUST_300001_SM_1000_NS12placeholders2_8E,(_ZN34_INTERNAL_8bb39008_4_k_cu_a3e05b404cuda3std3__45__cpo5crendE - _ZN34_INTERNAL_8bb39008_4_k_cu_a3e05b406thrust24THRUST_300001_SM_1000_NS12placeholders2_8E)
_ZN34_INTERNAL_8bb39008_4_k_cu_a3e05b406thrust24THRUST_300001_SM_1000_NS12placeholders2_8E:
	.zero		1
	.type		_ZN34_INTERNAL_8bb39008_4_k_cu_a3e05b404cuda3std3__45__cpo5crendE,@object
	.size		_ZN34_INTERNAL_8bb39008_4_k_cu_a3e05b404cuda3std3__45__cpo5crendE,(_ZN34_INTERNAL_8bb39008_4_k_cu_a3e05b404cuda3std6ranges3__45__cpo4prevE - _ZN34_INTERNAL_8bb39008_4_k_cu_a3e05b404cuda3std3__45__cpo5crendE)
_ZN34_INTERNAL_8bb39008_4_k_cu_a3e05b404cuda3std3__45__cpo5crendE:
	.zero		1
	.type		_ZN34_INTERNAL_8bb39008_4_k_cu_a3e05b404cuda3std6ranges3__45__cpo4prevE,@object
	.size		_ZN34_INTERNAL_8bb39008_4_k_cu_a3e05b404cuda3std6ranges3__45__cpo4prevE,(_ZN34_INTERNAL_8bb39008_4_k_cu_a3e05b404cuda3std6ranges3__45__cpo9iter_moveE - _ZN34_INTERNAL_8bb39008_4_k_cu_a3e05b404cuda3std6ranges3__45__cpo4prevE)
_ZN34_INTERNAL_8bb39008_4_k_cu_a3e05b404cuda3std6ranges3__45__cpo4prevE:
	.zero		1
	.type		_ZN34_INTERNAL_8bb39008_4_k_cu_a3e05b404cuda3std6ranges3__45__cpo9iter_moveE,@object
	.size		_ZN34_INTERNAL_8bb39008_4_k_cu_a3e05b404cuda3std6ranges3__45__cpo9iter_moveE,(_ZN34_INTERNAL_8bb39008_4_k_cu_a3e05b406thrust24THRUST_300001_SM_1000_NS6system6detail10sequential3seqE - _ZN34_INTERNAL_8bb39008_4_k_cu_a3e05b404cuda3std6ranges3__45__cpo9iter_moveE)
_ZN34_INTERNAL_8bb39008_4_k_cu_a3e05b404cuda3std6ranges3__45__cpo9iter_moveE:
	.zero		1
	.type		_ZN34_INTERNAL_8bb39008_4_k_cu_a3e05b406thrust24THRUST_300001_SM_1000_NS6system6detail10sequential3seqE,@object
	.size		_ZN34_INTERNAL_8bb39008_4_k_cu_a3e05b406thrust24THRUST_300001_SM_1000_NS6system6detail10sequential3seqE,(.L_31 - _ZN34_INTERNAL_8bb39008_4_k_cu_a3e05b406thrust24THRUST_300001_SM_1000_NS6system6detail10sequential3seqE)
_ZN34_INTERNAL_8bb39008_4_k_cu_a3e05b406thrust24THRUST_300001_SM_1000_NS6system6detail10sequential3seqE:
	.zero		1
.L_31:


//--------------------- .nv.shared._Z13signal_kernelPKdS0_S0_PiPdS2_idd --------------------------
	.section	.nv.shared._Z13signal_kernelPKdS0_S0_PiPdS2_idd,"aw",@nobits
	.sectionflags	@""
	.align	16
	.zero		1024


//--------------------- .nv.shared._Z10rsi_kernelPKdPdii --------------------------
	.section	.nv.shared._Z10rsi_kernelPKdPdii,"aw",@nobits
	.sectionflags	@""
	.align	16
	.zero		1024


//--------------------- .nv.shared._Z10sma_kernelPKdPdii --------------------------
	.section	.nv.shared._Z10sma_kernelPKdPdii,"aw",@nobits
	.sectionflags	@""
	.align	16
	.zero		1024


//--------------------- .nv.constant0._ZN3cub18CUB_300001_SM_10006detail11EmptyKernelIvEEvv --------------------------
	.section	.nv.constant0._ZN3cub18CUB_300001_SM_10006detail11EmptyKernelIvEEvv,"a",@progbits
	.sectionflags	@""
	.align	4
.nv.constant0._ZN3cub18CUB_300001_SM_10006detail11EmptyKernelIvEEvv:
	.zero		896


//--------------------- .nv.constant0._Z13signal_kernelPKdS0_S0_PiPdS2_idd --------------------------
	.section	.nv.constant0._Z13signal_kernelPKdS0_S0_PiPdS2_idd,"a",@progbits
	.sectionflags	@""
	.align	4
.nv.constant0._Z13signal_kernelPKdS0_S0_PiPdS2_idd:
	.zero		968


//--------------------- .nv.constant0._Z10rsi_kernelPKdPdii --------------------------
	.section	.nv.constant0._Z10rsi_kernelPKdPdii,"a",@progbits
	.sectionflags	@""
	.align	4
.nv.constant0._Z10rsi_kernelPKdPdii:
	.zero		920


//--------------------- .nv.constant0._Z10sma_kernelPKdPdii --------------------------
	.section	.nv.constant0._Z10sma_kernelPKdPdii,"a",@progbits
	.sectionflags	@""
	.align	4
.nv.constant0._Z10sma_kernelPKdPdii:
	.zero		920


//--------------------- SYMBOLS --------------------------

	.type		.nv.reservedSmem.offset0,@object
	.size		.nv.reservedSmem.offset0,0x4
	.type		.nv.reservedSmem.cap,@object
	.size		.nv.reservedSmem.cap,0x4
